//
// Generated by NVIDIA NVVM Compiler
//
// Compiler Build ID: CL-36424714
// Cuda compilation tools, release 13.0, V13.0.88
// Based on NVVM 20.0.0
//

.version 9.0
.target sm_100
.address_size 64

	// .globl	NaiveErosionKernel
// _ZZ18ErosionSharedStep2E4smem has been demoted
// _ZZ18ErosionSharedStep1E4smem has been demoted

.visible .entry NaiveErosionKernel(
	.param .u64 .ptr .align 1 NaiveErosionKernel_param_0,
	.param .u64 .ptr .align 1 NaiveErosionKernel_param_1,
	.param .u32 NaiveErosionKernel_param_2,
	.param .u32 NaiveErosionKernel_param_3,
	.param .u32 NaiveErosionKernel_param_4
)
{
	.reg .pred 	%p<16>;
	.reg .b32 	%r<144>;
	.reg .b64 	%rd<16>;

	ld.param.u64 	%rd5, [NaiveErosionKernel_param_0];
	ld.param.u64 	%rd4, [NaiveErosionKernel_param_1];
	ld.param.u32 	%r45, [NaiveErosionKernel_param_2];
	ld.param.u32 	%r46, [NaiveErosionKernel_param_3];
	ld.param.u32 	%r47, [NaiveErosionKernel_param_4];
	cvta.to.global.u64 	%rd1, %rd5;
	mov.u32 	%r48, %ctaid.x;
	mov.u32 	%r49, %ntid.x;
	mov.u32 	%r50, %tid.x;
	mad.lo.s32 	%r1, %r48, %r49, %r50;
	mov.u32 	%r51, %ctaid.y;
	mov.u32 	%r52, %ntid.y;
	mov.u32 	%r53, %tid.y;
	mad.lo.s32 	%r2, %r51, %r52, %r53;
	setp.ge.s32 	%p1, %r2, %r46;
	setp.ge.s32 	%p2, %r1, %r45;
	or.pred  	%p3, %p2, %p1;
	@%p3 bra 	$L__BB0_19;
	sub.s32 	%r55, %r2, %r47;
	max.s32 	%r127, %r55, 0;
	add.s32 	%r56, %r46, -1;
	add.s32 	%r57, %r47, %r2;
	min.s32 	%r4, %r56, %r57;
	sub.s32 	%r58, %r1, %r47;
	max.s32 	%r5, %r58, 0;
	add.s32 	%r59, %r45, -1;
	add.s32 	%r60, %r47, %r1;
	min.s32 	%r6, %r59, %r60;
	setp.gt.u32 	%p4, %r127, %r4;
	mov.b32 	%r142, 255;
	@%p4 bra 	$L__BB0_18;
	sub.s32 	%r7, %r6, %r5;
	add.s32 	%r62, %r7, 1;
	and.b32  	%r8, %r62, 15;
	add.s32 	%r9, %r8, -1;
	and.b32  	%r10, %r62, 7;
	add.s32 	%r11, %r10, -1;
	and.b32  	%r12, %r62, 3;
	and.b32  	%r63, %r62, -16;
	neg.s32 	%r13, %r63;
	add.s64 	%rd2, %rd1, 32;
	mov.b32 	%r142, 255;
$L__BB0_3:
	mov.u32 	%r14, %r127;
	setp.lt.u32 	%p5, %r6, %r5;
	@%p5 bra 	$L__BB0_17;
	setp.lt.u32 	%p6, %r7, 15;
	mul.lo.s32 	%r16, %r14, %r45;
	mov.u32 	%r134, %r5;
	@%p6 bra 	$L__BB0_7;
	add.s32 	%r129, %r5, %r16;
	mov.u32 	%r130, %r13;
	mov.u32 	%r134, %r5;
$L__BB0_6:
	.pragma "nounroll";
	mul.wide.s32 	%rd6, %r129, 4;
	add.s64 	%rd7, %rd2, %rd6;
	ld.global.u32 	%r65, [%rd7+-32];
	min.s32 	%r66, %r142, %r65;
	ld.global.u32 	%r67, [%rd7+-28];
	min.s32 	%r68, %r66, %r67;
	ld.global.u32 	%r69, [%rd7+-24];
	min.s32 	%r70, %r68, %r69;
	ld.global.u32 	%r71, [%rd7+-20];
	min.s32 	%r72, %r70, %r71;
	ld.global.u32 	%r73, [%rd7+-16];
	min.s32 	%r74, %r72, %r73;
	ld.global.u32 	%r75, [%rd7+-12];
	min.s32 	%r76, %r74, %r75;
	ld.global.u32 	%r77, [%rd7+-8];
	min.s32 	%r78, %r76, %r77;
	ld.global.u32 	%r79, [%rd7+-4];
	min.s32 	%r80, %r78, %r79;
	ld.global.u32 	%r81, [%rd7];
	min.s32 	%r82, %r80, %r81;
	ld.global.u32 	%r83, [%rd7+4];
	min.s32 	%r84, %r82, %r83;
	ld.global.u32 	%r85, [%rd7+8];
	min.s32 	%r86, %r84, %r85;
	ld.global.u32 	%r87, [%rd7+12];
	min.s32 	%r88, %r86, %r87;
	ld.global.u32 	%r89, [%rd7+16];
	min.s32 	%r90, %r88, %r89;
	ld.global.u32 	%r91, [%rd7+20];
	min.s32 	%r92, %r90, %r91;
	ld.global.u32 	%r93, [%rd7+24];
	min.s32 	%r94, %r92, %r93;
	ld.global.u32 	%r95, [%rd7+28];
	min.s32 	%r142, %r94, %r95;
	add.s32 	%r134, %r134, 16;
	add.s32 	%r130, %r130, 16;
	add.s32 	%r129, %r129, 16;
	setp.ne.s32 	%p7, %r130, 0;
	@%p7 bra 	$L__BB0_6;
$L__BB0_7:
	setp.eq.s32 	%p8, %r8, 0;
	@%p8 bra 	$L__BB0_17;
	setp.lt.u32 	%p9, %r9, 7;
	@%p9 bra 	$L__BB0_10;
	add.s32 	%r97, %r134, %r16;
	mul.wide.s32 	%rd8, %r97, 4;
	add.s64 	%rd9, %rd1, %rd8;
	ld.global.u32 	%r98, [%rd9];
	min.s32 	%r99, %r142, %r98;
	ld.global.u32 	%r100, [%rd9+4];
	min.s32 	%r101, %r99, %r100;
	ld.global.u32 	%r102, [%rd9+8];
	min.s32 	%r103, %r101, %r102;
	ld.global.u32 	%r104, [%rd9+12];
	min.s32 	%r105, %r103, %r104;
	ld.global.u32 	%r106, [%rd9+16];
	min.s32 	%r107, %r105, %r106;
	ld.global.u32 	%r108, [%rd9+20];
	min.s32 	%r109, %r107, %r108;
	ld.global.u32 	%r110, [%rd9+24];
	min.s32 	%r111, %r109, %r110;
	ld.global.u32 	%r112, [%rd9+28];
	min.s32 	%r142, %r111, %r112;
	add.s32 	%r134, %r134, 8;
$L__BB0_10:
	setp.eq.s32 	%p10, %r10, 0;
	@%p10 bra 	$L__BB0_17;
	setp.lt.u32 	%p11, %r11, 3;
	@%p11 bra 	$L__BB0_13;
	add.s32 	%r114, %r134, %r16;
	mul.wide.s32 	%rd10, %r114, 4;
	add.s64 	%rd11, %rd1, %rd10;
	ld.global.u32 	%r115, [%rd11];
	min.s32 	%r116, %r142, %r115;
	ld.global.u32 	%r117, [%rd11+4];
	min.s32 	%r118, %r116, %r117;
	ld.global.u32 	%r119, [%rd11+8];
	min.s32 	%r120, %r118, %r119;
	ld.global.u32 	%r121, [%rd11+12];
	min.s32 	%r142, %r120, %r121;
	add.s32 	%r134, %r134, 4;
$L__BB0_13:
	setp.eq.s32 	%p12, %r12, 0;
	@%p12 bra 	$L__BB0_17;
	setp.eq.s32 	%p13, %r12, 1;
	add.s32 	%r122, %r134, %r16;
	mul.wide.s32 	%rd12, %r122, 4;
	add.s64 	%rd3, %rd1, %rd12;
	ld.global.u32 	%r123, [%rd3];
	min.s32 	%r142, %r142, %r123;
	@%p13 bra 	$L__BB0_17;
	setp.eq.s32 	%p14, %r12, 2;
	ld.global.u32 	%r124, [%rd3+4];
	min.s32 	%r142, %r142, %r124;
	@%p14 bra 	$L__BB0_17;
	ld.global.u32 	%r125, [%rd3+8];
	min.s32 	%r142, %r142, %r125;
$L__BB0_17:
	add.s32 	%r127, %r14, 1;
	setp.ne.s32 	%p15, %r14, %r4;
	@%p15 bra 	$L__BB0_3;
$L__BB0_18:
	mad.lo.s32 	%r126, %r45, %r2, %r1;
	cvta.to.global.u64 	%rd13, %rd4;
	mul.wide.s32 	%rd14, %r126, 4;
	add.s64 	%rd15, %rd13, %rd14;
	st.global.u32 	[%rd15], %r142;
$L__BB0_19:
	ret;

}
	// .globl	ErosionStep2
.visible .entry ErosionStep2(
	.param .u64 .ptr .align 1 ErosionStep2_param_0,
	.param .u64 .ptr .align 1 ErosionStep2_param_1,
	.param .u32 ErosionStep2_param_2,
	.param .u32 ErosionStep2_param_3,
	.param .u32 ErosionStep2_param_4
)
{
	.reg .pred 	%p<13>;
	.reg .b32 	%r<136>;
	.reg .b64 	%rd<43>;

	ld.param.u64 	%rd3, [ErosionStep2_param_0];
	ld.param.u64 	%rd2, [ErosionStep2_param_1];
	ld.param.u32 	%r42, [ErosionStep2_param_2];
	ld.param.u32 	%r43, [ErosionStep2_param_3];
	ld.param.u32 	%r44, [ErosionStep2_param_4];
	cvta.to.global.u64 	%rd1, %rd3;
	mov.u32 	%r45, %ctaid.x;
	mov.u32 	%r46, %ntid.x;
	mov.u32 	%r47, %tid.x;
	mad.lo.s32 	%r1, %r45, %r46, %r47;
	mov.u32 	%r48, %ctaid.y;
	mov.u32 	%r49, %ntid.y;
	mov.u32 	%r50, %tid.y;
	mad.lo.s32 	%r2, %r48, %r49, %r50;
	setp.ge.s32 	%p1, %r2, %r43;
	setp.ge.s32 	%p2, %r1, %r42;
	or.pred  	%p3, %p2, %p1;
	@%p3 bra 	$L__BB1_15;
	sub.s32 	%r52, %r2, %r44;
	max.s32 	%r124, %r52, 0;
	add.s32 	%r53, %r43, -1;
	add.s32 	%r54, %r44, %r2;
	min.s32 	%r4, %r53, %r54;
	setp.lt.u32 	%p4, %r4, %r124;
	mov.b32 	%r135, 255;
	@%p4 bra 	$L__BB1_14;
	sub.s32 	%r57, %r4, %r124;
	add.s32 	%r5, %r57, 1;
	and.b32  	%r6, %r5, 15;
	setp.lt.u32 	%p5, %r57, 15;
	mov.b32 	%r135, 255;
	@%p5 bra 	$L__BB1_5;
	mad.lo.s32 	%r120, %r42, %r124, %r1;
	shl.b32 	%r8, %r42, 4;
	and.b32  	%r59, %r5, -16;
	neg.s32 	%r119, %r59;
	mov.b32 	%r135, 255;
	mul.wide.s32 	%rd6, %r42, 4;
$L__BB1_4:
	.pragma "nounroll";
	mul.wide.s32 	%rd4, %r120, 4;
	add.s64 	%rd5, %rd1, %rd4;
	ld.global.u32 	%r60, [%rd5];
	min.s32 	%r61, %r135, %r60;
	add.s64 	%rd7, %rd5, %rd6;
	ld.global.u32 	%r62, [%rd7];
	min.s32 	%r63, %r61, %r62;
	add.s64 	%rd8, %rd7, %rd6;
	ld.global.u32 	%r64, [%rd8];
	min.s32 	%r65, %r63, %r64;
	add.s64 	%rd9, %rd8, %rd6;
	ld.global.u32 	%r66, [%rd9];
	min.s32 	%r67, %r65, %r66;
	add.s64 	%rd10, %rd9, %rd6;
	ld.global.u32 	%r68, [%rd10];
	min.s32 	%r69, %r67, %r68;
	add.s64 	%rd11, %rd10, %rd6;
	ld.global.u32 	%r70, [%rd11];
	min.s32 	%r71, %r69, %r70;
	add.s64 	%rd12, %rd11, %rd6;
	ld.global.u32 	%r72, [%rd12];
	min.s32 	%r73, %r71, %r72;
	add.s64 	%rd13, %rd12, %rd6;
	ld.global.u32 	%r74, [%rd13];
	min.s32 	%r75, %r73, %r74;
	add.s64 	%rd14, %rd13, %rd6;
	ld.global.u32 	%r76, [%rd14];
	min.s32 	%r77, %r75, %r76;
	add.s64 	%rd15, %rd14, %rd6;
	ld.global.u32 	%r78, [%rd15];
	min.s32 	%r79, %r77, %r78;
	add.s64 	%rd16, %rd15, %rd6;
	ld.global.u32 	%r80, [%rd16];
	min.s32 	%r81, %r79, %r80;
	add.s64 	%rd17, %rd16, %rd6;
	ld.global.u32 	%r82, [%rd17];
	min.s32 	%r83, %r81, %r82;
	add.s64 	%rd18, %rd17, %rd6;
	ld.global.u32 	%r84, [%rd18];
	min.s32 	%r85, %r83, %r84;
	add.s64 	%rd19, %rd18, %rd6;
	ld.global.u32 	%r86, [%rd19];
	min.s32 	%r87, %r85, %r86;
	add.s64 	%rd20, %rd19, %rd6;
	ld.global.u32 	%r88, [%rd20];
	min.s32 	%r89, %r87, %r88;
	add.s64 	%rd21, %rd20, %rd6;
	ld.global.u32 	%r90, [%rd21];
	min.s32 	%r135, %r89, %r90;
	add.s32 	%r124, %r124, 16;
	add.s32 	%r120, %r120, %r8;
	add.s32 	%r119, %r119, 16;
	setp.ne.s32 	%p6, %r119, 0;
	@%p6 bra 	$L__BB1_4;
$L__BB1_5:
	setp.eq.s32 	%p7, %r6, 0;
	@%p7 bra 	$L__BB1_14;
	and.b32  	%r21, %r5, 7;
	setp.lt.u32 	%p8, %r6, 8;
	@%p8 bra 	$L__BB1_8;
	mad.lo.s32 	%r92, %r124, %r42, %r1;
	mul.wide.s32 	%rd22, %r92, 4;
	add.s64 	%rd23, %rd1, %rd22;
	ld.global.u32 	%r93, [%rd23];
	min.s32 	%r94, %r135, %r93;
	mul.wide.s32 	%rd24, %r42, 4;
	add.s64 	%rd25, %rd23, %rd24;
	ld.global.u32 	%r95, [%rd25];
	min.s32 	%r96, %r94, %r95;
	add.s64 	%rd26, %rd25, %rd24;
	ld.global.u32 	%r97, [%rd26];
	min.s32 	%r98, %r96, %r97;
	add.s64 	%rd27, %rd26, %rd24;
	ld.global.u32 	%r99, [%rd27];
	min.s32 	%r100, %r98, %r99;
	add.s64 	%rd28, %rd27, %rd24;
	ld.global.u32 	%r101, [%rd28];
	min.s32 	%r102, %r100, %r101;
	add.s64 	%rd29, %rd28, %rd24;
	ld.global.u32 	%r103, [%rd29];
	min.s32 	%r104, %r102, %r103;
	add.s64 	%rd30, %rd29, %rd24;
	ld.global.u32 	%r105, [%rd30];
	min.s32 	%r106, %r104, %r105;
	add.s64 	%rd31, %rd30, %rd24;
	ld.global.u32 	%r107, [%rd31];
	min.s32 	%r135, %r106, %r107;
	add.s32 	%r124, %r124, 8;
$L__BB1_8:
	setp.eq.s32 	%p9, %r21, 0;
	@%p9 bra 	$L__BB1_14;
	and.b32  	%r27, %r5, 3;
	setp.lt.u32 	%p10, %r21, 4;
	@%p10 bra 	$L__BB1_11;
	mad.lo.s32 	%r109, %r124, %r42, %r1;
	mul.wide.s32 	%rd32, %r109, 4;
	add.s64 	%rd33, %rd1, %rd32;
	ld.global.u32 	%r110, [%rd33];
	min.s32 	%r111, %r135, %r110;
	mul.wide.s32 	%rd34, %r42, 4;
	add.s64 	%rd35, %rd33, %rd34;
	ld.global.u32 	%r112, [%rd35];
	min.s32 	%r113, %r111, %r112;
	add.s64 	%rd36, %rd35, %rd34;
	ld.global.u32 	%r114, [%rd36];
	min.s32 	%r115, %r113, %r114;
	add.s64 	%rd37, %rd36, %rd34;
	ld.global.u32 	%r116, [%rd37];
	min.s32 	%r135, %r115, %r116;
	add.s32 	%r124, %r124, 4;
$L__BB1_11:
	setp.eq.s32 	%p11, %r27, 0;
	@%p11 bra 	$L__BB1_14;
	mad.lo.s32 	%r133, %r124, %r42, %r1;
	neg.s32 	%r132, %r27;
$L__BB1_13:
	.pragma "nounroll";
	mul.wide.s32 	%rd38, %r133, 4;
	add.s64 	%rd39, %rd1, %rd38;
	ld.global.u32 	%r117, [%rd39];
	min.s32 	%r135, %r135, %r117;
	add.s32 	%r133, %r133, %r42;
	add.s32 	%r132, %r132, 1;
	setp.ne.s32 	%p12, %r132, 0;
	@%p12 bra 	$L__BB1_13;
$L__BB1_14:
	mad.lo.s32 	%r118, %r42, %r2, %r1;
	cvta.to.global.u64 	%rd40, %rd2;
	mul.wide.s32 	%rd41, %r118, 4;
	add.s64 	%rd42, %rd40, %rd41;
	st.global.u32 	[%rd42], %r135;
$L__BB1_15:
	ret;

}
	// .globl	ErosionStep1
.visible .entry ErosionStep1(
	.param .u64 .ptr .align 1 ErosionStep1_param_0,
	.param .u64 .ptr .align 1 ErosionStep1_param_1,
	.param .u32 ErosionStep1_param_2,
	.param .u32 ErosionStep1_param_3,
	.param .u32 ErosionStep1_param_4
)
{
	.reg .pred 	%p<13>;
	.reg .b32 	%r<136>;
	.reg .b64 	%rd<16>;

	ld.param.u64 	%rd4, [ErosionStep1_param_0];
	ld.param.u64 	%rd3, [ErosionStep1_param_1];
	ld.param.u32 	%r42, [ErosionStep1_param_2];
	ld.param.u32 	%r44, [ErosionStep1_param_3];
	ld.param.u32 	%r43, [ErosionStep1_param_4];
	cvta.to.global.u64 	%rd1, %rd4;
	mov.u32 	%r45, %ctaid.x;
	mov.u32 	%r46, %ntid.x;
	mov.u32 	%r47, %tid.x;
	mad.lo.s32 	%r1, %r45, %r46, %r47;
	mov.u32 	%r48, %ctaid.y;
	mov.u32 	%r49, %ntid.y;
	mov.u32 	%r50, %tid.y;
	mad.lo.s32 	%r2, %r48, %r49, %r50;
	setp.ge.s32 	%p1, %r2, %r44;
	setp.ge.s32 	%p2, %r1, %r42;
	or.pred  	%p3, %p2, %p1;
	@%p3 bra 	$L__BB2_15;
	sub.s32 	%r52, %r1, %r43;
	max.s32 	%r124, %r52, 0;
	add.s32 	%r53, %r42, -1;
	add.s32 	%r54, %r43, %r1;
	min.s32 	%r4, %r53, %r54;
	setp.lt.u32 	%p4, %r4, %r124;
	mov.b32 	%r135, 255;
	@%p4 bra 	$L__BB2_14;
	mul.lo.s32 	%r5, %r42, %r2;
	sub.s32 	%r57, %r4, %r124;
	add.s32 	%r6, %r57, 1;
	and.b32  	%r7, %r6, 15;
	setp.lt.u32 	%p5, %r57, 15;
	mov.b32 	%r135, 255;
	@%p5 bra 	$L__BB2_5;
	and.b32  	%r59, %r6, -16;
	neg.s32 	%r120, %r59;
	add.s64 	%rd2, %rd1, 32;
	add.s32 	%r119, %r124, %r5;
	mov.b32 	%r135, 255;
$L__BB2_4:
	.pragma "nounroll";
	mul.wide.s32 	%rd5, %r119, 4;
	add.s64 	%rd6, %rd2, %rd5;
	ld.global.u32 	%r60, [%rd6+-32];
	min.s32 	%r61, %r135, %r60;
	ld.global.u32 	%r62, [%rd6+-28];
	min.s32 	%r63, %r61, %r62;
	ld.global.u32 	%r64, [%rd6+-24];
	min.s32 	%r65, %r63, %r64;
	ld.global.u32 	%r66, [%rd6+-20];
	min.s32 	%r67, %r65, %r66;
	ld.global.u32 	%r68, [%rd6+-16];
	min.s32 	%r69, %r67, %r68;
	ld.global.u32 	%r70, [%rd6+-12];
	min.s32 	%r71, %r69, %r70;
	ld.global.u32 	%r72, [%rd6+-8];
	min.s32 	%r73, %r71, %r72;
	ld.global.u32 	%r74, [%rd6+-4];
	min.s32 	%r75, %r73, %r74;
	ld.global.u32 	%r76, [%rd6];
	min.s32 	%r77, %r75, %r76;
	ld.global.u32 	%r78, [%rd6+4];
	min.s32 	%r79, %r77, %r78;
	ld.global.u32 	%r80, [%rd6+8];
	min.s32 	%r81, %r79, %r80;
	ld.global.u32 	%r82, [%rd6+12];
	min.s32 	%r83, %r81, %r82;
	ld.global.u32 	%r84, [%rd6+16];
	min.s32 	%r85, %r83, %r84;
	ld.global.u32 	%r86, [%rd6+20];
	min.s32 	%r87, %r85, %r86;
	ld.global.u32 	%r88, [%rd6+24];
	min.s32 	%r89, %r87, %r88;
	ld.global.u32 	%r90, [%rd6+28];
	min.s32 	%r135, %r89, %r90;
	add.s32 	%r124, %r124, 16;
	add.s32 	%r120, %r120, 16;
	add.s32 	%r119, %r119, 16;
	setp.ne.s32 	%p6, %r120, 0;
	@%p6 bra 	$L__BB2_4;
$L__BB2_5:
	setp.eq.s32 	%p7, %r7, 0;
	@%p7 bra 	$L__BB2_14;
	and.b32  	%r21, %r6, 7;
	setp.lt.u32 	%p8, %r7, 8;
	@%p8 bra 	$L__BB2_8;
	add.s32 	%r92, %r124, %r5;
	mul.wide.s32 	%rd7, %r92, 4;
	add.s64 	%rd8, %rd1, %rd7;
	ld.global.u32 	%r93, [%rd8];
	min.s32 	%r94, %r135, %r93;
	ld.global.u32 	%r95, [%rd8+4];
	min.s32 	%r96, %r94, %r95;
	ld.global.u32 	%r97, [%rd8+8];
	min.s32 	%r98, %r96, %r97;
	ld.global.u32 	%r99, [%rd8+12];
	min.s32 	%r100, %r98, %r99;
	ld.global.u32 	%r101, [%rd8+16];
	min.s32 	%r102, %r100, %r101;
	ld.global.u32 	%r103, [%rd8+20];
	min.s32 	%r104, %r102, %r103;
	ld.global.u32 	%r105, [%rd8+24];
	min.s32 	%r106, %r104, %r105;
	ld.global.u32 	%r107, [%rd8+28];
	min.s32 	%r135, %r106, %r107;
	add.s32 	%r124, %r124, 8;
$L__BB2_8:
	setp.eq.s32 	%p9, %r21, 0;
	@%p9 bra 	$L__BB2_14;
	and.b32  	%r27, %r6, 3;
	setp.lt.u32 	%p10, %r21, 4;
	@%p10 bra 	$L__BB2_11;
	add.s32 	%r109, %r124, %r5;
	mul.wide.s32 	%rd9, %r109, 4;
	add.s64 	%rd10, %rd1, %rd9;
	ld.global.u32 	%r110, [%rd10];
	min.s32 	%r111, %r135, %r110;
	ld.global.u32 	%r112, [%rd10+4];
	min.s32 	%r113, %r111, %r112;
	ld.global.u32 	%r114, [%rd10+8];
	min.s32 	%r115, %r113, %r114;
	ld.global.u32 	%r116, [%rd10+12];
	min.s32 	%r135, %r115, %r116;
	add.s32 	%r124, %r124, 4;
$L__BB2_11:
	setp.eq.s32 	%p11, %r27, 0;
	@%p11 bra 	$L__BB2_14;
	add.s32 	%r133, %r124, %r5;
	neg.s32 	%r132, %r27;
$L__BB2_13:
	.pragma "nounroll";
	mul.wide.s32 	%rd11, %r133, 4;
	add.s64 	%rd12, %rd1, %rd11;
	ld.global.u32 	%r117, [%rd12];
	min.s32 	%r135, %r135, %r117;
	add.s32 	%r133, %r133, 1;
	add.s32 	%r132, %r132, 1;
	setp.ne.s32 	%p12, %r132, 0;
	@%p12 bra 	$L__BB2_13;
$L__BB2_14:
	mad.lo.s32 	%r118, %r42, %r2, %r1;
	cvta.to.global.u64 	%rd13, %rd3;
	mul.wide.s32 	%rd14, %r118, 4;
	add.s64 	%rd15, %rd13, %rd14;
	st.global.u32 	[%rd15], %r135;
$L__BB2_15:
	ret;

}
	// .globl	ErosionSharedStep2
.visible .entry ErosionSharedStep2(
	.param .u64 .ptr .align 1 ErosionSharedStep2_param_0,
	.param .u64 .ptr .align 1 ErosionSharedStep2_param_1,
	.param .u32 ErosionSharedStep2_param_2,
	.param .u32 ErosionSharedStep2_param_3,
	.param .u32 ErosionSharedStep2_param_4,
	.param .u32 ErosionSharedStep2_param_5,
	.param .u32 ErosionSharedStep2_param_6
)
{
	.reg .pred 	%p<19>;
	.reg .b32 	%r<194>;
	.reg .b64 	%rd<9>;
	// demoted variable
	.shared .align 4 .b8 _ZZ18ErosionSharedStep2E4smem[128];
	ld.param.u64 	%rd1, [ErosionSharedStep2_param_0];
	ld.param.u64 	%rd2, [ErosionSharedStep2_param_1];
	ld.param.u32 	%r52, [ErosionSharedStep2_param_2];
	ld.param.u32 	%r55, [ErosionSharedStep2_param_3];
	ld.param.u32 	%r53, [ErosionSharedStep2_param_4];
	ld.param.u32 	%r56, [ErosionSharedStep2_param_5];
	ld.param.u32 	%r54, [ErosionSharedStep2_param_6];
	mov.u32 	%r1, %tid.x;
	mov.u32 	%r2, %tid.y;
	mov.u32 	%r57, %ctaid.x;
	mov.u32 	%r58, %ctaid.y;
	mad.lo.s32 	%r3, %r56, %r57, %r1;
	mul.lo.s32 	%r4, %r54, %r58;
	sub.s32 	%r5, %r2, %r53;
	add.s32 	%r6, %r5, %r4;
	mov.u32 	%r7, %ntid.x;
	mad.lo.s32 	%r59, %r2, %r7, %r1;
	shl.b32 	%r60, %r59, 2;
	mov.u32 	%r61, _ZZ18ErosionSharedStep2E4smem;
	add.s32 	%r8, %r61, %r60;
	mov.b32 	%r62, 255;
	st.shared.u32 	[%r8], %r62;
	bar.sync 	0;
	setp.ge.s32 	%p1, %r3, %r52;
	setp.lt.s32 	%p2, %r6, 0;
	setp.ge.s32 	%p3, %r6, %r55;
	or.pred  	%p4, %p2, %p3;
	or.pred  	%p6, %p1, %p4;
	@%p6 bra 	$L__BB3_17;
	cvta.to.global.u64 	%rd3, %rd1;
	mad.lo.s32 	%r9, %r6, %r52, %r3;
	mul.wide.s32 	%rd4, %r9, 4;
	add.s64 	%rd5, %rd3, %rd4;
	ld.global.u32 	%r63, [%rd5];
	st.shared.u32 	[%r8], %r63;
	bar.sync 	0;
	setp.lt.s32 	%p7, %r6, %r4;
	add.s32 	%r64, %r4, %r54;
	setp.ge.s32 	%p8, %r6, %r64;
	or.pred  	%p9, %p7, %p8;
	@%p9 bra 	$L__BB3_17;
	mad.lo.s32 	%r65, %r5, %r7, %r1;
	shl.b32 	%r66, %r65, 2;
	add.s32 	%r10, %r61, %r66;
	ld.shared.u32 	%r193, [%r10];
	setp.lt.s32 	%p10, %r53, 1;
	@%p10 bra 	$L__BB3_16;
	shl.b32 	%r70, %r53, 1;
	max.s32 	%r12, %r70, 1;
	and.b32  	%r13, %r12, 15;
	setp.lt.s32 	%p11, %r70, 16;
	mov.b32 	%r185, 1;
	@%p11 bra 	$L__BB3_7;
	and.b32  	%r72, %r12, 2147483632;
	neg.s32 	%r179, %r72;
	shl.b32 	%r73, %r2, 2;
	shl.b32 	%r74, %r53, 2;
	sub.s32 	%r75, %r73, %r74;
	add.s32 	%r76, %r75, 4;
	shl.b32 	%r77, %r1, 2;
	mad.lo.s32 	%r78, %r7, %r76, %r77;
	add.s32 	%r177, %r61, %r78;
	shl.b32 	%r16, %r7, 6;
	shl.b32 	%r17, %r7, 2;
	mov.b32 	%r178, 0;
$L__BB3_5:
	.pragma "nounroll";
	ld.shared.u32 	%r80, [%r177];
	min.s32 	%r81, %r193, %r80;
	add.s32 	%r82, %r177, %r17;
	ld.shared.u32 	%r83, [%r82];
	min.s32 	%r84, %r81, %r83;
	add.s32 	%r85, %r82, %r17;
	ld.shared.u32 	%r86, [%r85];
	min.s32 	%r87, %r84, %r86;
	add.s32 	%r88, %r85, %r17;
	ld.shared.u32 	%r89, [%r88];
	min.s32 	%r90, %r87, %r89;
	add.s32 	%r91, %r88, %r17;
	ld.shared.u32 	%r92, [%r91];
	min.s32 	%r93, %r90, %r92;
	add.s32 	%r94, %r91, %r17;
	ld.shared.u32 	%r95, [%r94];
	min.s32 	%r96, %r93, %r95;
	add.s32 	%r97, %r94, %r17;
	ld.shared.u32 	%r98, [%r97];
	min.s32 	%r99, %r96, %r98;
	add.s32 	%r100, %r97, %r17;
	ld.shared.u32 	%r101, [%r100];
	min.s32 	%r102, %r99, %r101;
	add.s32 	%r103, %r100, %r17;
	ld.shared.u32 	%r104, [%r103];
	min.s32 	%r105, %r102, %r104;
	add.s32 	%r106, %r103, %r17;
	ld.shared.u32 	%r107, [%r106];
	min.s32 	%r108, %r105, %r107;
	add.s32 	%r109, %r106, %r17;
	ld.shared.u32 	%r110, [%r109];
	min.s32 	%r111, %r108, %r110;
	add.s32 	%r112, %r109, %r17;
	ld.shared.u32 	%r113, [%r112];
	min.s32 	%r114, %r111, %r113;
	add.s32 	%r115, %r112, %r17;
	ld.shared.u32 	%r116, [%r115];
	min.s32 	%r117, %r114, %r116;
	add.s32 	%r118, %r115, %r17;
	ld.shared.u32 	%r119, [%r118];
	min.s32 	%r120, %r117, %r119;
	add.s32 	%r121, %r118, %r17;
	ld.shared.u32 	%r122, [%r121];
	min.s32 	%r123, %r120, %r122;
	add.s32 	%r124, %r121, %r17;
	ld.shared.u32 	%r125, [%r124];
	min.s32 	%r193, %r123, %r125;
	add.s32 	%r179, %r179, 16;
	add.s32 	%r178, %r178, 16;
	add.s32 	%r177, %r177, %r16;
	setp.ne.s32 	%p12, %r179, 0;
	@%p12 bra 	$L__BB3_5;
	add.s32 	%r185, %r178, 1;
$L__BB3_7:
	setp.eq.s32 	%p13, %r13, 0;
	@%p13 bra 	$L__BB3_16;
	and.b32  	%r30, %r12, 7;
	setp.lt.u32 	%p14, %r13, 8;
	@%p14 bra 	$L__BB3_10;
	mul.lo.s32 	%r127, %r185, %r7;
	shl.b32 	%r128, %r127, 2;
	add.s32 	%r129, %r10, %r128;
	ld.shared.u32 	%r130, [%r129];
	min.s32 	%r131, %r193, %r130;
	shl.b32 	%r132, %r7, 2;
	add.s32 	%r133, %r129, %r132;
	ld.shared.u32 	%r134, [%r133];
	min.s32 	%r135, %r131, %r134;
	add.s32 	%r136, %r133, %r132;
	ld.shared.u32 	%r137, [%r136];
	min.s32 	%r138, %r135, %r137;
	add.s32 	%r139, %r136, %r132;
	ld.shared.u32 	%r140, [%r139];
	min.s32 	%r141, %r138, %r140;
	add.s32 	%r142, %r139, %r132;
	ld.shared.u32 	%r143, [%r142];
	min.s32 	%r144, %r141, %r143;
	add.s32 	%r145, %r142, %r132;
	ld.shared.u32 	%r146, [%r145];
	min.s32 	%r147, %r144, %r146;
	add.s32 	%r148, %r145, %r132;
	ld.shared.u32 	%r149, [%r148];
	min.s32 	%r150, %r147, %r149;
	add.s32 	%r151, %r148, %r132;
	ld.shared.u32 	%r152, [%r151];
	min.s32 	%r193, %r150, %r152;
	add.s32 	%r185, %r185, 8;
$L__BB3_10:
	setp.eq.s32 	%p15, %r30, 0;
	@%p15 bra 	$L__BB3_16;
	and.b32  	%r36, %r12, 3;
	setp.lt.u32 	%p16, %r30, 4;
	@%p16 bra 	$L__BB3_13;
	mul.lo.s32 	%r154, %r185, %r7;
	shl.b32 	%r155, %r154, 2;
	add.s32 	%r156, %r10, %r155;
	ld.shared.u32 	%r157, [%r156];
	min.s32 	%r158, %r193, %r157;
	shl.b32 	%r159, %r7, 2;
	add.s32 	%r160, %r156, %r159;
	ld.shared.u32 	%r161, [%r160];
	min.s32 	%r162, %r158, %r161;
	add.s32 	%r163, %r160, %r159;
	ld.shared.u32 	%r164, [%r163];
	min.s32 	%r165, %r162, %r164;
	add.s32 	%r166, %r163, %r159;
	ld.shared.u32 	%r167, [%r166];
	min.s32 	%r193, %r165, %r167;
	add.s32 	%r185, %r185, 4;
$L__BB3_13:
	setp.eq.s32 	%p17, %r36, 0;
	@%p17 bra 	$L__BB3_16;
	shl.b32 	%r168, %r2, 2;
	shl.b32 	%r169, %r185, 2;
	add.s32 	%r170, %r168, %r169;
	shl.b32 	%r171, %r53, 2;
	sub.s32 	%r172, %r170, %r171;
	shl.b32 	%r173, %r1, 2;
	mad.lo.s32 	%r174, %r7, %r172, %r173;
	add.s32 	%r191, %r61, %r174;
	shl.b32 	%r43, %r7, 2;
	neg.s32 	%r190, %r36;
$L__BB3_15:
	.pragma "nounroll";
	ld.shared.u32 	%r176, [%r191];
	min.s32 	%r193, %r193, %r176;
	add.s32 	%r191, %r191, %r43;
	add.s32 	%r190, %r190, 1;
	setp.ne.s32 	%p18, %r190, 0;
	@%p18 bra 	$L__BB3_15;
$L__BB3_16:
	cvta.to.global.u64 	%rd6, %rd2;
	add.s64 	%rd8, %rd6, %rd4;
	st.global.u32 	[%rd8], %r193;
$L__BB3_17:
	ret;

}
	// .globl	ErosionSharedStep1
.visible .entry ErosionSharedStep1(
	.param .u64 .ptr .align 1 ErosionSharedStep1_param_0,
	.param .u64 .ptr .align 1 ErosionSharedStep1_param_1,
	.param .u32 ErosionSharedStep1_param_2,
	.param .u32 ErosionSharedStep1_param_3,
	.param .u32 ErosionSharedStep1_param_4,
	.param .u32 ErosionSharedStep1_param_5,
	.param .u32 ErosionSharedStep1_param_6
)
{
	.reg .pred 	%p<18>;
	.reg .b32 	%r<156>;
	.reg .b64 	%rd<9>;
	// demoted variable
	.shared .align 4 .b8 _ZZ18ErosionSharedStep1E4smem[128];
	ld.param.u64 	%rd1, [ErosionSharedStep1_param_0];
	ld.param.u64 	%rd2, [ErosionSharedStep1_param_1];
	ld.param.u32 	%r47, [ErosionSharedStep1_param_2];
	ld.param.u32 	%r50, [ErosionSharedStep1_param_3];
	ld.param.u32 	%r48, [ErosionSharedStep1_param_4];
	ld.param.u32 	%r49, [ErosionSharedStep1_param_5];
	ld.param.u32 	%r52, [ErosionSharedStep1_param_6];
	mov.u32 	%r53, %tid.x;
	mov.u32 	%r54, %tid.y;
	mov.u32 	%r55, %ctaid.x;
	mov.u32 	%r56, %ctaid.y;
	mul.lo.s32 	%r1, %r49, %r55;
	sub.s32 	%r57, %r53, %r48;
	add.s32 	%r2, %r57, %r1;
	mad.lo.s32 	%r58, %r52, %r56, %r54;
	mov.u32 	%r59, %ntid.x;
	mad.lo.s32 	%r4, %r54, %r59, %r53;
	shl.b32 	%r60, %r4, 2;
	mov.u32 	%r61, _ZZ18ErosionSharedStep1E4smem;
	add.s32 	%r5, %r61, %r60;
	mov.b32 	%r62, 255;
	st.shared.u32 	[%r5], %r62;
	bar.sync 	0;
	setp.lt.s32 	%p1, %r2, 0;
	setp.ge.s32 	%p2, %r2, %r47;
	setp.ge.s32 	%p3, %r58, %r50;
	or.pred  	%p4, %p2, %p3;
	or.pred  	%p5, %p4, %p1;
	@%p5 bra 	$L__BB4_17;
	cvta.to.global.u64 	%rd3, %rd1;
	mad.lo.s32 	%r6, %r58, %r47, %r2;
	mul.wide.s32 	%rd4, %r6, 4;
	add.s64 	%rd5, %rd3, %rd4;
	ld.global.u32 	%r63, [%rd5];
	st.shared.u32 	[%r5], %r63;
	bar.sync 	0;
	setp.lt.s32 	%p6, %r2, %r1;
	add.s32 	%r64, %r1, %r49;
	setp.ge.s32 	%p7, %r2, %r64;
	or.pred  	%p8, %p6, %p7;
	@%p8 bra 	$L__BB4_17;
	sub.s32 	%r7, %r4, %r48;
	shl.b32 	%r65, %r7, 2;
	add.s32 	%r8, %r61, %r65;
	ld.shared.u32 	%r155, [%r8];
	setp.lt.s32 	%p9, %r48, 1;
	@%p9 bra 	$L__BB4_16;
	shl.b32 	%r69, %r48, 1;
	max.s32 	%r10, %r69, 1;
	and.b32  	%r11, %r10, 15;
	setp.lt.s32 	%p10, %r69, 16;
	mov.b32 	%r147, 1;
	@%p10 bra 	$L__BB4_7;
	and.b32  	%r71, %r10, 2147483632;
	neg.s32 	%r141, %r71;
	add.s32 	%r74, %r65, %r61;
	add.s32 	%r139, %r74, 32;
	mov.b32 	%r140, 0;
$L__BB4_5:
	.pragma "nounroll";
	ld.shared.u32 	%r75, [%r139+-28];
	min.s32 	%r76, %r155, %r75;
	ld.shared.u32 	%r77, [%r139+-24];
	min.s32 	%r78, %r76, %r77;
	ld.shared.u32 	%r79, [%r139+-20];
	min.s32 	%r80, %r78, %r79;
	ld.shared.u32 	%r81, [%r139+-16];
	min.s32 	%r82, %r80, %r81;
	ld.shared.u32 	%r83, [%r139+-12];
	min.s32 	%r84, %r82, %r83;
	ld.shared.u32 	%r85, [%r139+-8];
	min.s32 	%r86, %r84, %r85;
	ld.shared.u32 	%r87, [%r139+-4];
	min.s32 	%r88, %r86, %r87;
	ld.shared.u32 	%r89, [%r139];
	min.s32 	%r90, %r88, %r89;
	ld.shared.u32 	%r91, [%r139+4];
	min.s32 	%r92, %r90, %r91;
	ld.shared.u32 	%r93, [%r139+8];
	min.s32 	%r94, %r92, %r93;
	ld.shared.u32 	%r95, [%r139+12];
	min.s32 	%r96, %r94, %r95;
	ld.shared.u32 	%r97, [%r139+16];
	min.s32 	%r98, %r96, %r97;
	ld.shared.u32 	%r99, [%r139+20];
	min.s32 	%r100, %r98, %r99;
	ld.shared.u32 	%r101, [%r139+24];
	min.s32 	%r102, %r100, %r101;
	ld.shared.u32 	%r103, [%r139+28];
	min.s32 	%r104, %r102, %r103;
	ld.shared.u32 	%r105, [%r139+32];
	min.s32 	%r155, %r104, %r105;
	add.s32 	%r141, %r141, 16;
	add.s32 	%r140, %r140, 16;
	add.s32 	%r139, %r139, 64;
	setp.ne.s32 	%p11, %r141, 0;
	@%p11 bra 	$L__BB4_5;
	add.s32 	%r147, %r140, 1;
$L__BB4_7:
	setp.eq.s32 	%p12, %r11, 0;
	@%p12 bra 	$L__BB4_16;
	and.b32  	%r26, %r10, 7;
	setp.lt.u32 	%p13, %r11, 8;
	@%p13 bra 	$L__BB4_10;
	shl.b32 	%r107, %r147, 2;
	add.s32 	%r108, %r8, %r107;
	ld.shared.u32 	%r109, [%r108];
	min.s32 	%r110, %r155, %r109;
	ld.shared.u32 	%r111, [%r108+4];
	min.s32 	%r112, %r110, %r111;
	ld.shared.u32 	%r113, [%r108+8];
	min.s32 	%r114, %r112, %r113;
	ld.shared.u32 	%r115, [%r108+12];
	min.s32 	%r116, %r114, %r115;
	ld.shared.u32 	%r117, [%r108+16];
	min.s32 	%r118, %r116, %r117;
	ld.shared.u32 	%r119, [%r108+20];
	min.s32 	%r120, %r118, %r119;
	ld.shared.u32 	%r121, [%r108+24];
	min.s32 	%r122, %r120, %r121;
	ld.shared.u32 	%r123, [%r108+28];
	min.s32 	%r155, %r122, %r123;
	add.s32 	%r147, %r147, 8;
$L__BB4_10:
	setp.eq.s32 	%p14, %r26, 0;
	@%p14 bra 	$L__BB4_16;
	and.b32  	%r32, %r10, 3;
	setp.lt.u32 	%p15, %r26, 4;
	@%p15 bra 	$L__BB4_13;
	shl.b32 	%r125, %r147, 2;
	add.s32 	%r126, %r8, %r125;
	ld.shared.u32 	%r127, [%r126];
	min.s32 	%r128, %r155, %r127;
	ld.shared.u32 	%r129, [%r126+4];
	min.s32 	%r130, %r128, %r129;
	ld.shared.u32 	%r131, [%r126+8];
	min.s32 	%r132, %r130, %r131;
	ld.shared.u32 	%r133, [%r126+12];
	min.s32 	%r155, %r132, %r133;
	add.s32 	%r147, %r147, 4;
$L__BB4_13:
	setp.eq.s32 	%p16, %r32, 0;
	@%p16 bra 	$L__BB4_16;
	shl.b32 	%r134, %r147, 2;
	add.s32 	%r136, %r134, %r65;
	add.s32 	%r153, %r61, %r136;
	neg.s32 	%r152, %r32;
$L__BB4_15:
	.pragma "nounroll";
	ld.shared.u32 	%r138, [%r153];
	min.s32 	%r155, %r155, %r138;
	add.s32 	%r153, %r153, 4;
	add.s32 	%r152, %r152, 1;
	setp.ne.s32 	%p17, %r152, 0;
	@%p17 bra 	$L__BB4_15;
$L__BB4_16:
	cvta.to.global.u64 	%rd6, %rd2;
	add.s64 	%rd8, %rd6, %rd4;
	st.global.u32 	[%rd8], %r155;
$L__BB4_17:
	ret;

}


// ===== COMPILED SASS (sm_100) =====

	.target	sm_100

	.elftype	@"ET_EXEC"


//--------------------- .note.nv.tkinfo           --------------------------
	.section	.note.nv.tkinfo,"",@"SHT_NOTE"
	.sectionflags	@"SHF_NOTE_NV_TKINFO"
	.tkinfo
        /*0018*/ 	.word	0x00000002
        /*0030*/ 	.string	""
        /*0030*/ 	.string	"ptxas"
        /*0030*/ 	.string	"Cuda compilation tools, release 13.0, V13.0.88"
        /*0030*/ 	.string	"Build cuda_13.0.r13.0/compiler.36424714_0"
        /*0030*/ 	.string	"-arch sm_100 -m 64 "



//--------------------- .note.nv.cuinfo           --------------------------
	.section	.note.nv.cuinfo,"",@"SHT_NOTE"
	.sectionflags	@"SHF_NOTE_NV_CUINFO"
        /*0018*/ 	.short	0x0002
        /*001a*/ 	.short	0x0064
        /*001c*/ 	.short	0x0082
	.zero		2


//--------------------- .nv.info                  --------------------------
	.section	.nv.info,"",@"SHT_CUDA_INFO"
	.align	4


	//----- nvinfo : EIATTR_REGCOUNT
	.align		4
        /*0000*/ 	.byte	0x04, 0x2f
        /*0002*/ 	.short	(.L_1 - .L_0)
	.align		4
.L_0:
        /*0004*/ 	.word	index@(NaiveErosionKernel)
        /*0008*/ 	.word	0x0000001e


	//----- nvinfo : EIATTR_FRAME_SIZE
	.align		4
.L_1:
        /*000c*/ 	.byte	0x04, 0x11
        /*000e*/ 	.short	(.L_3 - .L_2)
	.align		4
.L_2:
        /*0010*/ 	.word	index@(NaiveErosionKernel)
        /*0014*/ 	.word	0x00000000


	//----- nvinfo : EIATTR_REGCOUNT
	.align		4
.L_3:
        /*0018*/ 	.byte	0x04, 0x2f
        /*001a*/ 	.short	(.L_5 - .L_4)
	.align		4
.L_4:
        /*001c*/ 	.word	index@(ErosionStep2)
        /*0020*/ 	.word	0x00000020


	//----- nvinfo : EIATTR_FRAME_SIZE
	.align		4
.L_5:
        /*0024*/ 	.byte	0x04, 0x11
        /*0026*/ 	.short	(.L_7 - .L_6)
	.align		4
.L_6:
        /*0028*/ 	.word	index@(ErosionStep2)
        /*002c*/ 	.word	0x00000000


	//----- nvinfo : EIATTR_REGCOUNT
	.align		4
.L_7:
        /*0030*/ 	.byte	0x04, 0x2f
        /*0032*/ 	.short	(.L_9 - .L_8)
	.align		4
.L_8:
        /*0034*/ 	.word	index@(ErosionStep1)
        /*0038*/ 	.word	0x0000001e


	//----- nvinfo : EIATTR_FRAME_SIZE
	.align		4
.L_9:
        /*003c*/ 	.byte	0x04, 0x11
        /*003e*/ 	.short	(.L_11 - .L_10)
	.align		4
.L_10:
        /*0040*/ 	.word	index@(ErosionStep1)
        /*0044*/ 	.word	0x00000000


	//----- nvinfo : EIATTR_REGCOUNT
	.align		4
.L_11:
        /*0048*/ 	.byte	0x04, 0x2f
        /*004a*/ 	.short	(.L_13 - .L_12)
	.align		4
.L_12:
        /*004c*/ 	.word	index@(ErosionSharedStep2)
        /*0050*/ 	.word	0x00000020


	//----- nvinfo : EIATTR_FRAME_SIZE
	.align		4
.L_13:
        /*0054*/ 	.byte	0x04, 0x11
        /*0056*/ 	.short	(.L_15 - .L_14)
	.align		4
.L_14:
        /*0058*/ 	.word	index@(ErosionSharedStep2)
        /*005c*/ 	.word	0x00000000


	//----- nvinfo : EIATTR_REGCOUNT
	.align		4
.L_15:
        /*0060*/ 	.byte	0x04, 0x2f
        /*0062*/ 	.short	(.L_17 - .L_16)
	.align		4
.L_16:
        /*0064*/ 	.word	index@(ErosionSharedStep1)
        /*0068*/ 	.word	0x0000001c


	//----- nvinfo : EIATTR_FRAME_SIZE
	.align		4
.L_17:
        /*006c*/ 	.byte	0x04, 0x11
        /*006e*/ 	.short	(.L_19 - .L_18)
	.align		4
.L_18:
        /*0070*/ 	.word	index@(ErosionSharedStep1)
        /*0074*/ 	.word	0x00000000


	//----- nvinfo : EIATTR_MIN_STACK_SIZE
	.align		4
.L_19:
        /*0078*/ 	.byte	0x04, 0x12
        /*007a*/ 	.short	(.L_21 - .L_20)
	.align		4
.L_20:
        /*007c*/ 	.word	index@(ErosionSharedStep1)
        /*0080*/ 	.word	0x00000000


	//----- nvinfo : EIATTR_MIN_STACK_SIZE
	.align		4
.L_21:
        /*0084*/ 	.byte	0x04, 0x12
        /*0086*/ 	.short	(.L_23 - .L_22)
	.align		4
.L_22:
        /*0088*/ 	.word	index@(ErosionSharedStep2)
        /*008c*/ 	.word	0x00000000


	//----- nvinfo : EIATTR_MIN_STACK_SIZE
	.align		4
.L_23:
        /*0090*/ 	.byte	0x04, 0x12
        /*0092*/ 	.short	(.L_25 - .L_24)
	.align		4
.L_24:
        /*0094*/ 	.word	index@(ErosionStep1)
        /*0098*/ 	.word	0x00000000


	//----- nvinfo : EIATTR_MIN_STACK_SIZE
	.align		4
.L_25:
        /*009c*/ 	.byte	0x04, 0x12
        /*009e*/ 	.short	(.L_27 - .L_26)
	.align		4
.L_26:
        /*00a0*/ 	.word	index@(ErosionStep2)
        /*00a4*/ 	.word	0x00000000


	//----- nvinfo : EIATTR_MIN_STACK_SIZE
	.align		4
.L_27:
        /*00a8*/ 	.byte	0x04, 0x12
        /*00aa*/ 	.short	(.L_29 - .L_28)
	.align		4
.L_28:
        /*00ac*/ 	.word	index@(NaiveErosionKernel)
        /*00b0*/ 	.word	0x00000000
.L_29:


//--------------------- .nv.compat                --------------------------
	.section	.nv.compat,"",@"SHT_CUDA_COMPAT_INFO"
	.align	4
        /*0000*/ 	.byte	0x02, 0x09, 0x00, 0x00, 0x02, 0x02, 0x01, 0x00, 0x02, 0x05, 0x05, 0x00, 0x03, 0x07, 0x01, 0x01
        /*0010*/ 	.byte	0x02, 0x03, 0x00, 0x00, 0x02, 0x06, 0x01, 0x00, 0x04, 0x0b, 0x08, 0x00, 0x09, 0x00, 0x00, 0x00
        /*0020*/ 	.byte	0x00, 0x00, 0x00, 0x00


//--------------------- .nv.info.ErosionSharedStep1 --------------------------
	.section	.nv.info.ErosionSharedStep1,"",@"SHT_CUDA_INFO"
	.sectionflags	@""
	.align	4


	//----- nvinfo : EIATTR_CUDA_API_VERSION
	.align		4
        /*0000*/ 	.byte	0x04, 0x37
        /*0002*/ 	.short	(.L_31 - .L_30)
.L_30:
        /*0004*/ 	.word	0x00000082


	//----- nvinfo : EIATTR_KPARAM_INFO
	.align		4
.L_31:
        /*0008*/ 	.byte	0x04, 0x17
        /*000a*/ 	.short	(.L_33 - .L_32)
.L_32:
        /*000c*/ 	.word	0x00000000
        /*0010*/ 	.short	0x0006
        /*0012*/ 	.short	0x0020
        /*0014*/ 	.byte	0x00, 0xf0, 0x11, 0x00


	//----- nvinfo : EIATTR_KPARAM_INFO
	.align		4
.L_33:
        /*0018*/ 	.byte	0x04, 0x17
        /*001a*/ 	.short	(.L_35 - .L_34)
.L_34:
        /*001c*/ 	.word	0x00000000
        /*0020*/ 	.short	0x0005
        /*0022*/ 	.short	0x001c
        /*0024*/ 	.byte	0x00, 0xf0, 0x11, 0x00


	//----- nvinfo : EIATTR_KPARAM_INFO
	.align		4
.L_35:
        /*0028*/ 	.byte	0x04, 0x17
        /*002a*/ 	.short	(.L_37 - .L_36)
.L_36:
        /*002c*/ 	.word	0x00000000
        /*0030*/ 	.short	0x0004
        /*0032*/ 	.short	0x0018
        /*0034*/ 	.byte	0x00, 0xf0, 0x11, 0x00


	//----- nvinfo : EIATTR_KPARAM_INFO
	.align		4
.L_37:
        /*0038*/ 	.byte	0x04, 0x17
        /*003a*/ 	.short	(.L_39 - .L_38)
.L_38:
        /*003c*/ 	.word	0x00000000
        /*0040*/ 	.short	0x0003
        /*0042*/ 	.short	0x0014
        /*0044*/ 	.byte	0x00, 0xf0, 0x11, 0x00


	//----- nvinfo : EIATTR_KPARAM_INFO
	.align		4
.L_39:
        /*0048*/ 	.byte	0x04, 0x17
        /*004a*/ 	.short	(.L_41 - .L_40)
.L_40:
        /*004c*/ 	.word	0x00000000
        /*0050*/ 	.short	0x0002
        /*0052*/ 	.short	0x0010
        /*0054*/ 	.byte	0x00, 0xf0, 0x11, 0x00


	//----- nvinfo : EIATTR_KPARAM_INFO
	.align		4
.L_41:
        /*0058*/ 	.byte	0x04, 0x17
        /*005a*/ 	.short	(.L_43 - .L_42)
.L_42:
        /*005c*/ 	.word	0x00000000
        /*0060*/ 	.short	0x0001
        /*0062*/ 	.short	0x0008
        /*0064*/ 	.byte	0x00, 0xf5, 0x21, 0x00


	//----- nvinfo : EIATTR_KPARAM_INFO
	.align		4
.L_43:
        /*0068*/ 	.byte	0x04, 0x17
        /*006a*/ 	.short	(.L_45 - .L_44)
.L_44:
        /*006c*/ 	.word	0x00000000
        /*0070*/ 	.short	0x0000
        /*0072*/ 	.short	0x0000
        /*0074*/ 	.byte	0x00, 0xf5, 0x21, 0x00


	//----- nvinfo : EIATTR_SPARSE_MMA_MASK
	.align		4
.L_45:
        /*0078*/ 	.byte	0x03, 0x50
        /*007a*/ 	.short	0x0000


	//----- nvinfo : EIATTR_MAXREG_COUNT
	.align		4
        /*007c*/ 	.byte	0x03, 0x1b
        /*007e*/ 	.short	0x00ff


	//----- nvinfo : EIATTR_NUM_BARRIERS
	.align		4
        /*0080*/ 	.byte	0x02, 0x4c
        /*0082*/ 	.byte	0x01
	.zero		1


	//----- nvinfo : EIATTR_MERCURY_ISA_VERSION
	.align		4
        /*0084*/ 	.byte	0x03, 0x5f
        /*0086*/ 	.short	0x0101


	//----- nvinfo : EIATTR_VRC_CTA_INIT_COUNT
	.align		4
        /*0088*/ 	.byte	0x02, 0x4a
	.zero		1
	.zero		1


	//----- nvinfo : EIATTR_EXIT_INSTR_OFFSETS
	.align		4
        /*008c*/ 	.byte	0x04, 0x1c
        /*008e*/ 	.short	(.L_47 - .L_46)


	//   ....[0]....
.L_46:
        /*0090*/ 	.word	0x00000170


	//   ....[1]....
        /*0094*/ 	.word	0x00000220


	//   ....[2]....
        /*0098*/ 	.word	0x000007f0


	//----- nvinfo : EIATTR_CBANK_PARAM_SIZE
	.align		4
.L_47:
        /*009c*/ 	.byte	0x03, 0x19
        /*009e*/ 	.short	0x0024


	//----- nvinfo : EIATTR_PARAM_CBANK
	.align		4
        /*00a0*/ 	.byte	0x04, 0x0a
        /*00a2*/ 	.short	(.L_49 - .L_48)
	.align		4
.L_48:
        /*00a4*/ 	.word	index@(.nv.constant0.ErosionSharedStep1)
        /*00a8*/ 	.short	0x0380
        /*00aa*/ 	.short	0x0024


	//----- nvinfo : EIATTR_SW_WAR
	.align		4
.L_49:
        /*00ac*/ 	.byte	0x04, 0x36
        /*00ae*/ 	.short	(.L_51 - .L_50)
.L_50:
        /*00b0*/ 	.word	0x00000008
.L_51:


//--------------------- .nv.info.ErosionSharedStep2 --------------------------
	.section	.nv.info.ErosionSharedStep2,"",@"SHT_CUDA_INFO"
	.sectionflags	@""
	.align	4


	//----- nvinfo : EIATTR_CUDA_API_VERSION
	.align		4
        /*0000*/ 	.byte	0x04, 0x37
        /*0002*/ 	.short	(.L_53 - .L_52)
.L_52:
        /*0004*/ 	.word	0x00000082


	//----- nvinfo : EIATTR_KPARAM_INFO
	.align		4
.L_53:
        /*0008*/ 	.byte	0x04, 0x17
        /*000a*/ 	.short	(.L_55 - .L_54)
.L_54:
        /*000c*/ 	.word	0x00000000
        /*0010*/ 	.short	0x0006
        /*0012*/ 	.short	0x0020
        /*0014*/ 	.byte	0x00, 0xf0, 0x11, 0x00


	//----- nvinfo : EIATTR_KPARAM_INFO
	.align		4
.L_55:
        /*0018*/ 	.byte	0x04, 0x17
        /*001a*/ 	.short	(.L_57 - .L_56)
.L_56:
        /*001c*/ 	.word	0x00000000
        /*0020*/ 	.short	0x0005
        /*0022*/ 	.short	0x001c
        /*0024*/ 	.byte	0x00, 0xf0, 0x11, 0x00


	//----- nvinfo : EIATTR_KPARAM_INFO
	.align		4
.L_57:
        /*0028*/ 	.byte	0x04, 0x17
        /*002a*/ 	.short	(.L_59 - .L_58)
.L_58:
        /*002c*/ 	.word	0x00000000
        /*0030*/ 	.short	0x0004
        /*0032*/ 	.short	0x0018
        /*0034*/ 	.byte	0x00, 0xf0, 0x11, 0x00


	//----- nvinfo : EIATTR_KPARAM_INFO
	.align		4
.L_59:
        /*0038*/ 	.byte	0x04, 0x17
        /*003a*/ 	.short	(.L_61 - .L_60)
.L_60:
        /*003c*/ 	.word	0x00000000
        /*0040*/ 	.short	0x0003
        /*0042*/ 	.short	0x0014
        /*0044*/ 	.byte	0x00, 0xf0, 0x11, 0x00


	//----- nvinfo : EIATTR_KPARAM_INFO
	.align		4
.L_61:
        /*0048*/ 	.byte	0x04, 0x17
        /*004a*/ 	.short	(.L_63 - .L_62)
.L_62:
        /*004c*/ 	.word	0x00000000
        /*0050*/ 	.short	0x0002
        /*0052*/ 	.short	0x0010
        /*0054*/ 	.byte	0x00, 0xf0, 0x11, 0x00


	//----- nvinfo : EIATTR_KPARAM_INFO
	.align		4
.L_63:
        /*0058*/ 	.byte	0x04, 0x17
        /*005a*/ 	.short	(.L_65 - .L_64)
.L_64:
        /*005c*/ 	.word	0x00000000
        /*0060*/ 	.short	0x0001
        /*0062*/ 	.short	0x0008
        /*0064*/ 	.byte	0x00, 0xf5, 0x21, 0x00


	//----- nvinfo : EIATTR_KPARAM_INFO
	.align		4
.L_65:
        /*0068*/ 	.byte	0x04, 0x17
        /*006a*/ 	.short	(.L_67 - .L_66)
.L_66:
        /*006c*/ 	.word	0x00000000
        /*0070*/ 	.short	0x0000
        /*0072*/ 	.short	0x0000
        /*0074*/ 	.byte	0x00, 0xf5, 0x21, 0x00


	//----- nvinfo : EIATTR_SPARSE_MMA_MASK
	.align		4
.L_67:
        /*0078*/ 	.byte	0x03, 0x50
        /*007a*/ 	.short	0x0000


	//----- nvinfo : EIATTR_MAXREG_COUNT
	.align		4
        /*007c*/ 	.byte	0x03, 0x1b
        /*007e*/ 	.short	0x00ff


	//----- nvinfo : EIATTR_NUM_BARRIERS
	.align		4
        /*0080*/ 	.byte	0x02, 0x4c
        /*0082*/ 	.byte	0x01
	.zero		1


	//----- nvinfo : EIATTR_MERCURY_ISA_VERSION
	.align		4
        /*0084*/ 	.byte	0x03, 0x5f
        /*0086*/ 	.short	0x0101


	//----- nvinfo : EIATTR_VRC_CTA_INIT_COUNT
	.align		4
        /*0088*/ 	.byte	0x02, 0x4a
	.zero		1
	.zero		1


	//----- nvinfo : EIATTR_EXIT_INSTR_OFFSETS
	.align		4
        /*008c*/ 	.byte	0x04, 0x1c
        /*008e*/ 	.short	(.L_69 - .L_68)


	//   ....[0]....
.L_68:
        /*0090*/ 	.word	0x00000180


	//   ....[1]....
        /*0094*/ 	.word	0x00000230


	//   ....[2]....
        /*0098*/ 	.word	0x00000a20


	//----- nvinfo : EIATTR_CBANK_PARAM_SIZE
	.align		4
.L_69:
        /*009c*/ 	.byte	0x03, 0x19
        /*009e*/ 	.short	0x0024


	//----- nvinfo : EIATTR_PARAM_CBANK
	.align		4
        /*00a0*/ 	.byte	0x04, 0x0a
        /*00a2*/ 	.short	(.L_71 - .L_70)
	.align		4
.L_70:
        /*00a4*/ 	.word	index@(.nv.constant0.ErosionSharedStep2)
        /*00a8*/ 	.short	0x0380
        /*00aa*/ 	.short	0x0024


	//----- nvinfo : EIATTR_SW_WAR
	.align		4
.L_71:
        /*00ac*/ 	.byte	0x04, 0x36
        /*00ae*/ 	.short	(.L_73 - .L_72)
.L_72:
        /*00b0*/ 	.word	0x00000008
.L_73:


//--------------------- .nv.info.ErosionStep1     --------------------------
	.section	.nv.info.ErosionStep1,"",@"SHT_CUDA_INFO"
	.sectionflags	@""
	.align	4


	//----- nvinfo : EIATTR_CUDA_API_VERSION
	.align		4
        /*0000*/ 	.byte	0x04, 0x37
        /*0002*/ 	.short	(.L_75 - .L_74)
.L_74:
        /*0004*/ 	.word	0x00000082


	//----- nvinfo : EIATTR_KPARAM_INFO
	.align		4
.L_75:
        /*0008*/ 	.byte	0x04, 0x17
        /*000a*/ 	.short	(.L_77 - .L_76)
.L_76:
        /*000c*/ 	.word	0x00000000
        /*0010*/ 	.short	0x0004
        /*0012*/ 	.short	0x0018
        /*0014*/ 	.byte	0x00, 0xf0, 0x11, 0x00


	//----- nvinfo : EIATTR_KPARAM_INFO
	.align		4
.L_77:
        /*0018*/ 	.byte	0x04, 0x17
        /*001a*/ 	.short	(.L_79 - .L_78)
.L_78:
        /*001c*/ 	.word	0x00000000
        /*0020*/ 	.short	0x0003
        /*0022*/ 	.short	0x0014
        /*0024*/ 	.byte	0x00, 0xf0, 0x11, 0x00


	//----- nvinfo : EIATTR_KPARAM_INFO
	.align		4
.L_79:
        /*0028*/ 	.byte	0x04, 0x17
        /*002a*/ 	.short	(.L_81 - .L_80)
.L_80:
        /*002c*/ 	.word	0x00000000
        /*0030*/ 	.short	0x0002
        /*0032*/ 	.short	0x0010
        /*0034*/ 	.byte	0x00, 0xf0, 0x11, 0x00


	//----- nvinfo : EIATTR_KPARAM_INFO
	.align		4
.L_81:
        /*0038*/ 	.byte	0x04, 0x17
        /*003a*/ 	.short	(.L_83 - .L_82)
.L_82:
        /*003c*/ 	.word	0x00000000
        /*0040*/ 	.short	0x0001
        /*0042*/ 	.short	0x0008
        /*0044*/ 	.byte	0x00, 0xf5, 0x21, 0x00


	//----- nvinfo : EIATTR_KPARAM_INFO
	.align		4
.L_83:
        /*0048*/ 	.byte	0x04, 0x17
        /*004a*/ 	.short	(.L_85 - .L_84)
.L_84:
        /*004c*/ 	.word	0x00000000
        /*0050*/ 	.short	0x0000
        /*0052*/ 	.short	0x0000
        /*0054*/ 	.byte	0x00, 0xf5, 0x21, 0x00


	//----- nvinfo : EIATTR_SPARSE_MMA_MASK
	.align		4
.L_85:
        /*0058*/ 	.byte	0x03, 0x50
        /*005a*/ 	.short	0x0000


	//----- nvinfo : EIATTR_MAXREG_COUNT
	.align		4
        /*005c*/ 	.byte	0x03, 0x1b
        /*005e*/ 	.short	0x00ff


	//----- nvinfo : EIATTR_MERCURY_ISA_VERSION
	.align		4
        /*0060*/ 	.byte	0x03, 0x5f
        /*0062*/ 	.short	0x0101


	//----- nvinfo : EIATTR_VRC_CTA_INIT_COUNT
	.align		4
        /*0064*/ 	.byte	0x02, 0x4a
	.zero		1
	.zero		1


	//----- nvinfo : EIATTR_EXIT_INSTR_OFFSETS
	.align		4
        /*0068*/ 	.byte	0x04, 0x1c
        /*006a*/ 	.short	(.L_87 - .L_86)


	//   ....[0]....
.L_86:
        /*006c*/ 	.word	0x000000c0


	//   ....[1]....
        /*0070*/ 	.word	0x000007c0


	//----- nvinfo : EIATTR_CRS_STACK_SIZE
	.align		4
.L_87:
        /*0074*/ 	.byte	0x04, 0x1e
        /*0076*/ 	.short	(.L_89 - .L_88)
.L_88:
        /*0078*/ 	.word	0x00000000


	//----- nvinfo : EIATTR_CBANK_PARAM_SIZE
	.align		4
.L_89:
        /*007c*/ 	.byte	0x03, 0x19
        /*007e*/ 	.short	0x001c


	//----- nvinfo : EIATTR_PARAM_CBANK
	.align		4
        /*0080*/ 	.byte	0x04, 0x0a
        /*0082*/ 	.short	(.L_91 - .L_90)
	.align		4
.L_90:
        /*0084*/ 	.word	index@(.nv.constant0.ErosionStep1)
        /*0088*/ 	.short	0x0380
        /*008a*/ 	.short	0x001c


	//----- nvinfo : EIATTR_SW_WAR
	.align		4
.L_91:
        /*008c*/ 	.byte	0x04, 0x36
        /*008e*/ 	.short	(.L_93 - .L_92)
.L_92:
        /*0090*/ 	.word	0x00000008
.L_93:


//--------------------- .nv.info.ErosionStep2     --------------------------
	.section	.nv.info.ErosionStep2,"",@"SHT_CUDA_INFO"
	.sectionflags	@""
	.align	4


	//----- nvinfo : EIATTR_CUDA_API_VERSION
	.align		4
        /*0000*/ 	.byte	0x04, 0x37
        /*0002*/ 	.short	(.L_95 - .L_94)
.L_94:
        /*0004*/ 	.word	0x00000082


	//----- nvinfo : EIATTR_KPARAM_INFO
	.align		4
.L_95:
        /*0008*/ 	.byte	0x04, 0x17
        /*000a*/ 	.short	(.L_97 - .L_96)
.L_96:
        /*000c*/ 	.word	0x00000000
        /*0010*/ 	.short	0x0004
        /*0012*/ 	.short	0x0018
        /*0014*/ 	.byte	0x00, 0xf0, 0x11, 0x00


	//----- nvinfo : EIATTR_KPARAM_INFO
	.align		4
.L_97:
        /*0018*/ 	.byte	0x04, 0x17
        /*001a*/ 	.short	(.L_99 - .L_98)
.L_98:
        /*001c*/ 	.word	0x00000000
        /*0020*/ 	.short	0x0003
        /*0022*/ 	.short	0x0014
        /*0024*/ 	.byte	0x00, 0xf0, 0x11, 0x00


	//----- nvinfo : EIATTR_KPARAM_INFO
	.align		4
.L_99:
        /*0028*/ 	.byte	0x04, 0x17
        /*002a*/ 	.short	(.L_101 - .L_100)
.L_100:
        /*002c*/ 	.word	0x00000000
        /*0030*/ 	.short	0x0002
        /*0032*/ 	.short	0x0010
        /*0034*/ 	.byte	0x00, 0xf0, 0x11, 0x00


	//----- nvinfo : EIATTR_KPARAM_INFO
	.align		4
.L_101:
        /*0038*/ 	.byte	0x04, 0x17
        /*003a*/ 	.short	(.L_103 - .L_102)
.L_102:
        /*003c*/ 	.word	0x00000000
        /*0040*/ 	.short	0x0001
        /*0042*/ 	.short	0x0008
        /*0044*/ 	.byte	0x00, 0xf5, 0x21, 0x00


	//----- nvinfo : EIATTR_KPARAM_INFO
	.align		4
.L_103:
        /*0048*/ 	.byte	0x04, 0x17
        /*004a*/ 	.short	(.L_105 - .L_104)
.L_104:
        /*004c*/ 	.word	0x00000000
        /*0050*/ 	.short	0x0000
        /*0052*/ 	.short	0x0000
        /*0054*/ 	.byte	0x00, 0xf5, 0x21, 0x00


	//----- nvinfo : EIATTR_SPARSE_MMA_MASK
	.align		4
.L_105:
        /*0058*/ 	.byte	0x03, 0x50
        /*005a*/ 	.short	0x0000


	//----- nvinfo : EIATTR_MAXREG_COUNT
	.align		4
        /*005c*/ 	.byte	0x03, 0x1b
        /*005e*/ 	.short	0x00ff


	//----- nvinfo : EIATTR_MERCURY_ISA_VERSION
	.align		4
        /*0060*/ 	.byte	0x03, 0x5f
        /*0062*/ 	.short	0x0101


	//----- nvinfo : EIATTR_VRC_CTA_INIT_COUNT
	.align		4
        /*0064*/ 	.byte	0x02, 0x4a
	.zero		1
	.zero		1


	//----- nvinfo : EIATTR_EXIT_INSTR_OFFSETS
	.align		4
        /*0068*/ 	.byte	0x04, 0x1c
        /*006a*/ 	.short	(.L_107 - .L_106)


	//   ....[0]....
.L_106:
        /*006c*/ 	.word	0x000000c0


	//   ....[1]....
        /*0070*/ 	.word	0x00000930


	//----- nvinfo : EIATTR_CRS_STACK_SIZE
	.align		4
.L_107:
        /*0074*/ 	.byte	0x04, 0x1e
        /*0076*/ 	.short	(.L_109 - .L_108)
.L_108:
        /*0078*/ 	.word	0x00000000


	//----- nvinfo : EIATTR_CBANK_PARAM_SIZE
	.align		4
.L_109:
        /*007c*/ 	.byte	0x03, 0x19
        /*007e*/ 	.short	0x001c


	//----- nvinfo : EIATTR_PARAM_CBANK
	.align		4
        /*0080*/ 	.byte	0x04, 0x0a
        /*0082*/ 	.short	(.L_111 - .L_110)
	.align		4
.L_110:
        /*0084*/ 	.word	index@(.nv.constant0.ErosionStep2)
        /*0088*/ 	.short	0x0380
        /*008a*/ 	.short	0x001c


	//----- nvinfo : EIATTR_SW_WAR
	.align		4
.L_111:
        /*008c*/ 	.byte	0x04, 0x36
        /*008e*/ 	.short	(.L_113 - .L_112)
.L_112:
        /*0090*/ 	.word	0x00000008
.L_113:


//--------------------- .nv.info.NaiveErosionKernel --------------------------
	.section	.nv.info.NaiveErosionKernel,"",@"SHT_CUDA_INFO"
	.sectionflags	@""
	.align	4


	//----- nvinfo : EIATTR_CUDA_API_VERSION
	.align		4
        /*0000*/ 	.byte	0x04, 0x37
        /*0002*/ 	.short	(.L_115 - .L_114)
.L_114:
        /*0004*/ 	.word	0x00000082


	//----- nvinfo : EIATTR_KPARAM_INFO
	.align		4
.L_115:
        /*0008*/ 	.byte	0x04, 0x17
        /*000a*/ 	.short	(.L_117 - .L_116)
.L_116:
        /*000c*/ 	.word	0x00000000
        /*0010*/ 	.short	0x0004
        /*0012*/ 	.short	0x0018
        /*0014*/ 	.byte	0x00, 0xf0, 0x11, 0x00


	//----- nvinfo : EIATTR_KPARAM_INFO
	.align		4
.L_117:
        /*0018*/ 	.byte	0x04, 0x17
        /*001a*/ 	.short	(.L_119 - .L_118)
.L_118:
        /*001c*/ 	.word	0x00000000
        /*0020*/ 	.short	0x0003
        /*0022*/ 	.short	0x0014
        /*0024*/ 	.byte	0x00, 0xf0, 0x11, 0x00


	//----- nvinfo : EIATTR_KPARAM_INFO
	.align		4
.L_119:
        /*0028*/ 	.byte	0x04, 0x17
        /*002a*/ 	.short	(.L_121 - .L_120)
.L_120:
        /*002c*/ 	.word	0x00000000
        /*0030*/ 	.short	0x0002
        /*0032*/ 	.short	0x0010
        /*0034*/ 	.byte	0x00, 0xf0, 0x11, 0x00


	//----- nvinfo : EIATTR_KPARAM_INFO
	.align		4
.L_121:
        /*0038*/ 	.byte	0x04, 0x17
        /*003a*/ 	.short	(.L_123 - .L_122)
.L_122:
        /*003c*/ 	.word	0x00000000
        /*0040*/ 	.short	0x0001
        /*0042*/ 	.short	0x0008
        /*0044*/ 	.byte	0x00, 0xf5, 0x21, 0x00


	//----- nvinfo : EIATTR_KPARAM_INFO
	.align		4
.L_123:
        /*0048*/ 	.byte	0x04, 0x17
        /*004a*/ 	.short	(.L_125 - .L_124)
.L_124:
        /*004c*/ 	.word	0x00000000
        /*0050*/ 	.short	0x0000
        /*0052*/ 	.short	0x0000
        /*0054*/ 	.byte	0x00, 0xf5, 0x21, 0x00


	//----- nvinfo : EIATTR_SPARSE_MMA_MASK
	.align		4
.L_125:
        /*0058*/ 	.byte	0x03, 0x50
        /*005a*/ 	.short	0x0000


	//----- nvinfo : EIATTR_MAXREG_COUNT
	.align		4
        /*005c*/ 	.byte	0x03, 0x1b
        /*005e*/ 	.short	0x00ff


	//----- nvinfo : EIATTR_MERCURY_ISA_VERSION
	.align		4
        /*0060*/ 	.byte	0x03, 0x5f
        /*0062*/ 	.short	0x0101


	//----- nvinfo : EIATTR_VRC_CTA_INIT_COUNT
	.align		4
        /*0064*/ 	.byte	0x02, 0x4a
	.zero		1
	.zero		1


	//----- nvinfo : EIATTR_EXIT_INSTR_OFFSETS
	.align		4
        /*0068*/ 	.byte	0x04, 0x1c
        /*006a*/ 	.short	(.L_127 - .L_126)


	//   ....[0]....
.L_126:
        /*006c*/ 	.word	0x000000c0


	//   ....[1]....
        /*0070*/ 	.word	0x00000910


	//----- nvinfo : EIATTR_CRS_STACK_SIZE
	.align		4
.L_127:
        /*0074*/ 	.byte	0x04, 0x1e
        /*0076*/ 	.short	(.L_129 - .L_128)
.L_128:
        /*0078*/ 	.word	0x00000000


	//----- nvinfo : EIATTR_CBANK_PARAM_SIZE
	.align		4
.L_129:
        /*007c*/ 	.byte	0x03, 0x19
        /*007e*/ 	.short	0x001c


	//----- nvinfo : EIATTR_PARAM_CBANK
	.align		4
        /*0080*/ 	.byte	0x04, 0x0a
        /*0082*/ 	.short	(.L_131 - .L_130)
	.align		4
.L_130:
        /*0084*/ 	.word	index@(.nv.constant0.NaiveErosionKernel)
        /*0088*/ 	.short	0x0380
        /*008a*/ 	.short	0x001c


	//----- nvinfo : EIATTR_SW_WAR
	.align		4
.L_131:
        /*008c*/ 	.byte	0x04, 0x36
        /*008e*/ 	.short	(.L_133 - .L_132)
.L_132:
        /*0090*/ 	.word	0x00000008
.L_133:


//--------------------- .nv.callgraph             --------------------------
	.section	.nv.callgraph,"",@"SHT_CUDA_CALLGRAPH"
	.align	4
	.sectionentsize	8
	.align		4
        /*0000*/ 	.word	0x00000000
	.align		4
        /*0004*/ 	.word	0xffffffff
	.align		4
        /*0008*/ 	.word	0x00000000
	.align		4
        /*000c*/ 	.word	0xfffffffe
	.align		4
        /*0010*/ 	.word	0x00000000
	.align		4
        /*0014*/ 	.word	0xfffffffd
	.align		4
        /*0018*/ 	.word	0x00000000
	.align		4
        /*001c*/ 	.word	0xfffffffc


//--------------------- .text.ErosionSharedStep1  --------------------------
	.section	.text.ErosionSharedStep1,"ax",@progbits
	.align	128
        .global         ErosionSharedStep1
        .type           ErosionSharedStep1,@function
        .size           ErosionSharedStep1,(.L_x_49 - ErosionSharedStep1)
        .other          ErosionSharedStep1,@"STO_CUDA_ENTRY STV_DEFAULT"
ErosionSharedStep1:
.text.ErosionSharedStep1:
[----:B------:R-:W-:Y:S01]  /*0000*/  LDC R1, c[0x0][0x37c] ;  /* 0x0000df00ff017b82 */ /* 0x000fe20000000800 */
[----:B------:R-:W0:Y:S07]  /*0010*/  S2R R9, SR_TID.X ;  /* 0x0000000000097919 */ /* 0x000e2e0000002100 */
[----:B------:R-:W1:Y:S01]  /*0020*/  S2UR UR4, SR_CTAID.X ;  /* 0x00000000000479c3 */ /* 0x000e620000002500 */
[----:B------:R-:W2:Y:S01]  /*0030*/  LDCU UR7, c[0x0][0x360] ;  /* 0x00006c00ff0777ac */ /* 0x000ea20008000800 */
[----:B------:R-:W2:Y:S01]  /*0040*/  S2R R4, SR_TID.Y ;  /* 0x0000000000047919 */ /* 0x000ea20000002200 */
[----:B------:R-:W3:Y:S05]  /*0050*/  LDCU.64 UR8, c[0x0][0x390] ;  /* 0x00007200ff0877ac */ /* 0x000eea0008000a00 */
[----:B------:R-:W1:Y:S08]  /*0060*/  LDC.64 R2, c[0x0][0x398] ;  /* 0x0000e600ff027b82 */ /* 0x000e700000000a00 */
[----:B------:R-:W4:Y:S08]  /*0070*/  S2UR UR5, SR_CgaCtaId ;  /* 0x00000000000579c3 */ /* 0x000f300000008800 */
[----:B------:R-:W5:Y:S08]  /*0080*/  S2UR UR6, SR_CTAID.Y ;  /* 0x00000000000679c3 */ /* 0x000f700000002600 */
[----:B------:R-:W5:Y:S01]  /*0090*/  LDC R5, c[0x0][0x3a0] ;  /* 0x0000e800ff057b82 */ /* 0x000f620000000800 */
[----:B-1----:R-:W-:Y:S01]  /*00a0*/  IMAD R6, R3, UR4, RZ ;  /* 0x0000000403067c24 */ /* 0x002fe2000f8e02ff */
[----:B------:R-:W-:-:S04]  /*00b0*/  UMOV UR4, 0x400 ;  /* 0x0000040000047882 */ /* 0x000fc80000000000 */
[--C-:B0-----:R-:W-:Y:S01]  /*00c0*/  IADD3 R7, PT, PT, R6, -R2, R9.reuse ;  /* 0x8000000206077210 */ /* 0x101fe20007ffe009 */
[----:B--2---:R-:W-:Y:S01]  /*00d0*/  IMAD R9, R4, UR7, R9 ;  /* 0x0000000704097c24 */ /* 0x004fe2000f8e0209 */
[----:B----4-:R-:W-:-:S06]  /*00e0*/  ULEA UR4, UR5, UR4, 0x18 ;  /* 0x0000000405047291 */ /* 0x010fcc000f8ec0ff */
[----:B------:R-:W-:Y:S01]  /*00f0*/  LEA R8, R9, UR4, 0x2 ;  /* 0x0000000409087c11 */ /* 0x000fe2000f8e10ff */
[----:B-----5:R-:W-:Y:S02]  /*0100*/  IMAD R0, R5, UR6, R4 ;  /* 0x0000000605007c24 */ /* 0x020fe4000f8e0204 */
[----:B------:R-:W-:-:S03]  /*0110*/  IMAD.MOV.U32 R5, RZ, RZ, 0xff ;  /* 0x000000ffff057424 */ /* 0x000fc600078e00ff */
[----:B---3--:R-:W-:Y:S02]  /*0120*/  ISETP.GE.AND P0, PT, R0, UR9, PT ;  /* 0x0000000900007c0c */ /* 0x008fe4000bf06270 */
[----:B------:R0:W-:Y:S01]  /*0130*/  STS [R8], R5 ;  /* 0x0000000508007388 */ /* 0x0001e20000000800 */
[----:B------:R-:W-:Y:S01]  /*0140*/  BAR.SYNC.DEFER_BLOCKING 0x0 ;  /* 0x0000000000007b1d */ /* 0x000fe20000010000 */
[----:B------:R-:W-:-:S04]  /*0150*/  ISETP.GE.OR P0, PT, R7, UR8, P0 ;  /* 0x0000000807007c0c */ /* 0x000fc80008706670 */
[----:B------:R-:W-:-:S13]  /*0160*/  ISETP.LT.OR P0, PT, R7, RZ, P0 ;  /* 0x000000ff0700720c */ /* 0x000fda0000701670 */
[----:B0-----:R-:W-:Y:S05]  /*0170*/  @P0 EXIT ;  /* 0x000000000000094d */ /* 0x001fea0003800000 */
[----:B------:R-:W0:Y:S01]  /*0180*/  LDC.64 R4, c[0x0][0x380] ;  /* 0x0000e000ff047b82 */ /* 0x000e220000000a00 */
[----:B------:R-:W1:Y:S01]  /*0190*/  LDCU.64 UR6, c[0x0][0x358] ;  /* 0x00006b00ff0677ac */ /* 0x000e620008000a00 */
[----:B------:R-:W-:-:S04]  /*01a0*/  IMAD R0, R0, UR8, R7 ;  /* 0x0000000800007c24 */ /* 0x000fc8000f8e0207 */
[----:B0-----:R-:W-:-:S06]  /*01b0*/  IMAD.WIDE R4, R0, 0x4, R4 ;  /* 0x0000000400047825 */ /* 0x001fcc00078e0204 */
[----:B-1----:R-:W2:Y:S01]  /*01c0*/  LDG.E R5, desc[UR6][R4.64] ;  /* 0x0000000604057981 */ /* 0x002ea2000c1e1900 */
[----:B------:R-:W-:-:S05]  /*01d0*/  IMAD.IADD R10, R6, 0x1, R3 ;  /* 0x00000001060a7824 */ /* 0x000fca00078e0203 */
[----:B------:R-:W-:-:S04]  /*01e0*/  ISETP.GE.AND P0, PT, R7, R10, PT ;  /* 0x0000000a0700720c */ /* 0x000fc80003f06270 */
[----:B------:R-:W-:Y:S01]  /*01f0*/  ISETP.LT.OR P0, PT, R7, R6, P0 ;  /* 0x000000060700720c */ /* 0x000fe20000701670 */
[----:B--2---:R0:W-:Y:S01]  /*0200*/  STS [R8], R5 ;  /* 0x0000000508007388 */ /* 0x0041e20000000800 */
[----:B------:R-:W-:Y:S11]  /*0210*/  BAR.SYNC.DEFER_BLOCKING 0x0 ;  /* 0x0000000000007b1d */ /* 0x000ff60000010000 */
[----:B------:R-:W-:Y:S05]  /*0220*/  @P0 EXIT ;  /* 0x000000000000094d */ /* 0x000fea0003800000 */
[----:B------:R-:W-:Y:S01]  /*0230*/  IMAD.IADD R4, R9, 0x1, -R2 ;  /* 0x0000000109047824 */ /* 0x000fe200078e0a02 */
[----:B------:R-:W-:-:S03]  /*0240*/  ISETP.GE.AND P0, PT, R2, 0x1, PT ;  /* 0x000000010200780c */ /* 0x000fc60003f06270 */
[----:B------:R-:W-:-:S04]  /*0250*/  IMAD.SHL.U32 R4, R4, 0x4, RZ ;  /* 0x0000000404047824 */ /* 0x000fc800078e00ff */
[----:B0-----:R-:W-:Y:S01]  /*0260*/  VIADD R5, R4, UR4 ;  /* 0x0000000404057c36 */ /* 0x001fe20008000000 */
[----:B------:R0:W1:Y:S05]  /*0270*/  LDS R3, [R4+UR4] ;  /* 0x0000000404037984 */ /* 0x00006a0008000800 */
[----:B------:R-:W-:Y:S05]  /*0280*/  @!P0 BRA `(.L_x_0) ;  /* 0x00000004004c8947 */ /* 0x000fea0003800000 */
[----:B------:R-:W-:Y:S02]  /*0290*/  IMAD.SHL.U32 R2, R2, 0x2, RZ ;  /* 0x0000000202027824 */ /* 0x000fe400078e00ff */
[----:B------:R-:W-:-:S03]  /*02a0*/  IMAD.MOV.U32 R6, RZ, RZ, 0x1 ;  /* 0x00000001ff067424 */ /* 0x000fc600078e00ff */
[C---:B------:R-:W-:Y:S02]  /*02b0*/  ISETP.GE.AND P0, PT, R2.reuse, 0x10, PT ;  /* 0x000000100200780c */ /* 0x040fe40003f06270 */
[----:B------:R-:W-:-:S04]  /*02c0*/  VIMNMX R2, PT, PT, R2, 0x1, !PT ;  /* 0x0000000102027848 */ /* 0x000fc80007fe0100 */
[----:B------:R-:W-:-:S07]  /*02d0*/  LOP3.LUT R23, R2, 0xf, RZ, 0xc0, !PT ;  /* 0x0000000f02177812 */ /* 0x000fce00078ec0ff */
[----:B------:R-:W-:Y:S05]  /*02e0*/  @!P0 BRA `(.L_x_1) ;  /* 0x0000000000888947 */ /* 0x000fea0003800000 */
[----:B------:R-:W-:Y:S01]  /*02f0*/  LOP3.LUT R8, R2, 0x7ffffff0, RZ, 0xc0, !PT ;  /* 0x7ffffff002087812 */ /* 0x000fe200078ec0ff */
[----:B------:R-:W-:Y:S02]  /*0300*/  VIADD R6, R5, 0x20 ;  /* 0x0000002005067836 */ /* 0x000fe40000000000 */
[----:B------:R-:W-:Y:S02]  /*0310*/  IMAD.MOV.U32 R7, RZ, RZ, RZ ;  /* 0x000000ffff077224 */ /* 0x000fe400078e00ff */
[----:B------:R-:W-:-:S07]  /*0320*/  IMAD.MOV R8, RZ, RZ, -R8 ;  /* 0x000000ffff087224 */ /* 0x000fce00078e0a08 */
.L_x_2:
[----:B------:R-:W-:Y:S01]  /*0330*/  LDS R16, [R6+-0x1c] ;  /* 0xffffe40006107984 */ /* 0x000fe20000000800 */
[----:B------:R-:W-:Y:S02]  /*0340*/  VIADD R8, R8, 0x10 ;  /* 0x0000001008087836 */ /* 0x000fe40000000000 */
[----:B------:R-:W-:Y:S01]  /*0350*/  VIADD R7, R7, 0x10 ;  /* 0x0000001007077836 */ /* 0x000fe20000000000 */
[----:B------:R-:W1:Y:S02]  /*0360*/  LDS R15, [R6+-0x18] ;  /* 0xffffe800060f7984 */ /* 0x000e640000000800 */
[----:B------:R-:W-:Y:S02]  /*0370*/  ISETP.NE.AND P0, PT, R8, RZ, PT ;  /* 0x000000ff0800720c */ /* 0x000fe40003f05270 */
[----:B------:R-:W-:Y:S04]  /*0380*/  LDS R18, [R6+-0x14] ;  /* 0xffffec0006127984 */ /* 0x000fe80000000800 */
[----:B------:R-:W2:Y:S04]  /*0390*/  LDS R17, [R6+-0x10] ;  /* 0xfffff00006117984 */ /* 0x000ea80000000800 */
[----:B------:R-:W-:Y:S04]  /*03a0*/  LDS R20, [R6+-0xc] ;  /* 0xfffff40006147984 */ /* 0x000fe80000000800 */
[----:B------:R-:W3:Y:S04]  /*03b0*/  LDS R19, [R6+-0x8] ;  /* 0xfffff80006137984 */ /* 0x000ee80000000800 */
[----:B------:R-:W-:Y:S04]  /*03c0*/  LDS R22, [R6+-0x4] ;  /* 0xfffffc0006167984 */ /* 0x000fe80000000800 */
[----:B------:R-:W4:Y:S04]  /*03d0*/  LDS R21, [R6] ;  /* 0x0000000006157984 */ /* 0x000f280000000800 */
[----:B------:R-:W-:Y:S04]  /*03e0*/  LDS R24, [R6+0x4] ;  /* 0x0000040006187984 */ /* 0x000fe80000000800 */
[----:B------:R-:W5:Y:S04]  /*03f0*/  LDS R25, [R6+0x8] ;  /* 0x0000080006197984 */ /* 0x000f680000000800 */
[----:B------:R-:W-:Y:S04]  /*0400*/  LDS R14, [R6+0xc] ;  /* 0x00000c00060e7984 */ /* 0x000fe80000000800 */
[----:B------:R-:W0:Y:S01]  /*0410*/  LDS R9, [R6+0x10] ;  /* 0x0000100006097984 */ /* 0x000e220000000800 */
[----:B-1----:R-:W-:-:S03]  /*0420*/  VIMNMX3 R15, R3, R16, R15, PT ;  /* 0x00000010030f720f */ /* 0x002fc6000380010f */
[----:B------:R-:W-:Y:S04]  /*0430*/  LDS R13, [R6+0x14] ;  /* 0x00001400060d7984 */ /* 0x000fe80000000800 */
[----:B------:R-:W1:Y:S01]  /*0440*/  LDS R12, [R6+0x18] ;  /* 0x00001800060c7984 */ /* 0x000e620000000800 */
[----:B--2---:R-:W-:-:S03]  /*0450*/  VIMNMX3 R15, R15, R18, R17, PT ;  /* 0x000000120f0f720f */ /* 0x004fc60003800111 */
[----:B------:R-:W-:Y:S04]  /*0460*/  LDS R11, [R6+0x1c] ;  /* 0x00001c00060b7984 */ /* 0x000fe80000000800 */
[----:B------:R2:W1:Y:S01]  /*0470*/  LDS R10, [R6+0x20] ;  /* 0x00002000060a7984 */ /* 0x0004620000000800 */
[----:B---3--:R-:W-:-:S04]  /*0480*/  VIMNMX3 R15, R15, R20, R19, PT ;  /* 0x000000140f0f720f */ /* 0x008fc80003800113 */
[----:B----4-:R-:W-:Y:S01]  /*0490*/  VIMNMX3 R15, R15, R22, R21, PT ;  /* 0x000000160f0f720f */ /* 0x010fe20003800115 */
[----:B--2---:R-:W-:-:S03]  /*04a0*/  VIADD R6, R6, 0x40 ;  /* 0x0000004006067836 */ /* 0x004fc60000000000 */
[----:B-----5:R-:W-:-:S04]  /*04b0*/  VIMNMX3 R15, R15, R24, R25, PT ;  /* 0x000000180f0f720f */ /* 0x020fc80003800119 */
[----:B0-----:R-:W-:-:S04]  /*04c0*/  VIMNMX3 R9, R15, R14, R9, PT ;  /* 0x0000000e0f09720f */ /* 0x001fc80003800109 */
[----:B-1----:R-:W-:-:S04]  /*04d0*/  VIMNMX3 R9, R9, R13, R12, PT ;  /* 0x0000000d0909720f */ /* 0x002fc8000380010c */
[----:B------:R-:W-:Y:S01]  /*04e0*/  VIMNMX3 R3, R9, R11, R10, PT ;  /* 0x0000000b0903720f */ /* 0x000fe2000380010a */
[----:B------:R-:W-:Y:S06]  /*04f0*/  @P0 BRA `(.L_x_2) ;  /* 0xfffffffc008c0947 */ /* 0x000fec000383ffff */
[----:B------:R-:W-:-:S07]  /*0500*/  VIADD R6, R7, 0x1 ;  /* 0x0000000107067836 */ /* 0x000fce0000000000 */
.L_x_1:
[----:B------:R-:W-:-:S13]  /*0510*/  ISETP.NE.AND P0, PT, R23, RZ, PT ;  /* 0x000000ff1700720c */ /* 0x000fda0003f05270 */
[----:B------:R-:W-:Y:S05]  /*0520*/  @!P0 BRA `(.L_x_0) ;  /* 0x0000000000a48947 */ /* 0x000fea0003800000 */
[----:B------:R-:W-:Y:S02]  /*0530*/  ISETP.GE.U32.AND P0, PT, R23, 0x8, PT ;  /* 0x000000081700780c */ /* 0x000fe40003f06070 */
[----:B------:R-:W-:-:S04]  /*0540*/  LOP3.LUT R16, R2, 0x7, RZ, 0xc0, !PT ;  /* 0x0000000702107812 */ /* 0x000fc800078ec0ff */
[----:B------:R-:W-:-:S07]  /*0550*/  ISETP.NE.AND P1, PT, R16, RZ, PT ;  /* 0x000000ff1000720c */ /* 0x000fce0003f25270 */
[----:B------:R-:W-:Y:S06]  /*0560*/  @!P0 BRA `(.L_x_3) ;  /* 0x0000000000388947 */ /* 0x000fec0003800000 */
[C---:B------:R-:W-:Y:S02]  /*0570*/  IMAD R7, R6.reuse, 0x4, R5 ;  /* 0x0000000406077824 */ /* 0x040fe400078e0205 */
[----:B------:R-:W-:-:S03]  /*0580*/  VIADD R6, R6, 0x8 ;  /* 0x0000000806067836 */ /* 0x000fc60000000000 */
[----:B------:R-:W-:Y:S04]  /*0590*/  LDS R8, [R7] ;  /* 0x0000000007087984 */ /* 0x000fe80000000800 */
[----:B------:R-:W1:Y:S04]  /*05a0*/  LDS R9, [R7+0x4] ;  /* 0x0000040007097984 */ /* 0x000e680000000800 */
[----:B------:R-:W-:Y:S04]  /*05b0*/  LDS R11, [R7+0x8] ;  /* 0x00000800070b7984 */ /* 0x000fe80000000800 */
[----:B------:R-:W2:Y:S04]  /*05c0*/  LDS R10, [R7+0xc] ;  /* 0x00000c00070a7984 */ /* 0x000ea80000000800 */
[----:B------:R-:W-:Y:S04]  /*05d0*/  LDS R13, [R7+0x10] ;  /* 0x00001000070d7984 */ /* 0x000fe80000000800 */
[----:B------:R-:W3:Y:S04]  /*05e0*/  LDS R12, [R7+0x14] ;  /* 0x00001400070c7984 */ /* 0x000ee80000000800 */
[----:B------:R-:W-:Y:S04]  /*05f0*/  LDS R15, [R7+0x18] ;  /* 0x00001800070f7984 */ /* 0x000fe80000000800 */
[----:B------:R-:W4:Y:S01]  /*0600*/  LDS R14, [R7+0x1c] ;  /* 0x00001c00070e7984 */ /* 0x000f220000000800 */
[----:B-1----:R-:W-:-:S04]  /*0610*/  VIMNMX3 R8, R3, R8, R9, PT ;  /* 0x000000080308720f */ /* 0x002fc80003800109 */
[----:B--2---:R-:W-:-:S04]  /*0620*/  VIMNMX3 R8, R8, R11, R10, PT ;  /* 0x0000000b0808720f */ /* 0x004fc8000380010a */
[----:B---3--:R-:W-:-:S04]  /*0630*/  VIMNMX3 R8, R8, R13, R12, PT ;  /* 0x0000000d0808720f */ /* 0x008fc8000380010c */
[----:B----4-:R-:W-:-:S07]  /*0640*/  VIMNMX3 R3, R8, R15, R14, PT ;  /* 0x0000000f0803720f */ /* 0x010fce000380010e */
.L_x_3:
        /* <DEDUP_REMOVED lines=10> */
[----:B------:R-:W2:Y:S01]  /*06f0*/  LDS R9, [R5+0xc] ;  /* 0x00000c0005097984 */ /* 0x000ea20000000800 */
[----:B-1----:R-:W-:-:S04]  /*0700*/  VIMNMX3 R3, R3, R8, R7, PT ;  /* 0x000000080303720f */ /* 0x002fc80003800107 */
[----:B--2---:R-:W-:-:S07]  /*0710*/  VIMNMX3 R3, R3, R10, R9, PT ;  /* 0x0000000a0303720f */ /* 0x004fce0003800109 */
.L_x_4:
[----:B------:R-:W-:Y:S05]  /*0720*/  @!P1 BRA `(.L_x_0) ;  /* 0x0000000000249947 */ /* 0x000fea0003800000 */
[----:B0-----:R-:W-:Y:S02]  /*0730*/  IMAD R4, R6, 0x4, R4 ;  /* 0x0000000406047824 */ /* 0x001fe400078e0204 */
[----:B------:R-:W-:Y:S02]  /*0740*/  IMAD.MOV R2, RZ, RZ, -R2 ;  /* 0x000000ffff027224 */ /* 0x000fe400078e0a02 */
[----:B------:R-:W-:-:S07]  /*0750*/  VIADD R4, R4, UR4 ;  /* 0x0000000404047c36 */ /* 0x000fce0008000000 */
.L_x_5:
[----:B------:R0:W1:Y:S01]  /*0760*/  LDS R6, [R4] ;  /* 0x0000000004067984 */ /* 0x0000620000000800 */
[----:B------:R-:W-:-:S05]  /*0770*/  VIADD R2, R2, 0x1 ;  /* 0x0000000102027836 */ /* 0x000fca0000000000 */
[----:B------:R-:W-:Y:S01]  /*0780*/  ISETP.NE.AND P0, PT, R2, RZ, PT ;  /* 0x000000ff0200720c */ /* 0x000fe20003f05270 */
[----:B0-----:R-:W-:Y:S01]  /*0790*/  VIADD R4, R4, 0x4 ;  /* 0x0000000404047836 */ /* 0x001fe20000000000 */
[----:B-1----:R-:W-:-:S11]  /*07a0*/  VIMNMX R3, PT, PT, R6, R3, PT ;  /* 0x0000000306037248 */ /* 0x002fd60003fe0100 */
[----:B------:R-:W-:Y:S05]  /*07b0*/  @P0 BRA `(.L_x_5) ;  /* 0xfffffffc00e80947 */ /* 0x000fea000383ffff */
.L_x_0:
[----:B0-----:R-:W0:Y:S02]  /*07c0*/  LDC.64 R4, c[0x0][0x388] ;  /* 0x0000e200ff047b82 */ /* 0x001e240000000a00 */
[----:B0-----:R-:W-:-:S05]  /*07d0*/  IMAD.WIDE R4, R0, 0x4, R4 ;  /* 0x0000000400047825 */ /* 0x001fca00078e0204 */
[----:B-1----:R-:W-:Y:S01]  /*07e0*/  STG.E desc[UR6][R4.64], R3 ;  /* 0x0000000304007986 */ /* 0x002fe2000c101906 */
[----:B------:R-:W-:Y:S05]  /*07f0*/  EXIT ;  /* 0x000000000000794d */ /* 0x000fea0003800000 */
.L_x_6:
[----:B------:R-:W-:-:S00]  /*0800*/  BRA `(.L_x_6) ;  /* 0xfffffffc00fc7947 */ /* 0x000fc0000383ffff */
[----:B------:R-:W-:-:S00]  /*0810*/  NOP ;  /* 0x0000000000007918 */ /* 0x000fc00000000000 */
        /* <DEDUP_REMOVED lines=14> */
.L_x_49:


//--------------------- .text.ErosionSharedStep2  --------------------------
	.section	.text.ErosionSharedStep2,"ax",@progbits
	.align	128
        .global         ErosionSharedStep2
        .type           ErosionSharedStep2,@function
        .size           ErosionSharedStep2,(.L_x_50 - ErosionSharedStep2)
        .other          ErosionSharedStep2,@"STO_CUDA_ENTRY STV_DEFAULT"
ErosionSharedStep2:
.text.ErosionSharedStep2:
[----:B------:R-:W-:Y:S01]  /*0000*/  LDC R1, c[0x0][0x37c] ;  /* 0x0000df00ff017b82 */ /* 0x000fe20000000800 */
[----:B------:R-:W0:Y:S07]  /*0010*/  S2R R7, SR_TID.Y ;  /* 0x0000000000077919 */ /* 0x000e2e0000002200 */
[----:B------:R-:W1:Y:S01]  /*0020*/  S2UR UR6, SR_CgaCtaId ;  /* 0x00000000000679c3 */ /* 0x000e620000008800 */
[----:B------:R-:W2:Y:S01]  /*0030*/  LDCU UR10, c[0x0][0x3a0] ;  /* 0x00007400ff0a77ac */ /* 0x000ea20008000800 */
[----:B------:R-:W-:Y:S01]  /*0040*/  IMAD.MOV.U32 R8, RZ, RZ, 0xff ;  /* 0x000000ffff087424 */ /* 0x000fe200078e00ff */
[----:B------:R-:W0:Y:S01]  /*0050*/  S2R R5, SR_TID.X ;  /* 0x0000000000057919 */ /* 0x000e220000002100 */
[----:B------:R-:W3:Y:S04]  /*0060*/  LDCU.64 UR12, c[0x0][0x390] ;  /* 0x00007200ff0c77ac */ /* 0x000ee80008000a00 */
[----:B------:R-:W0:Y:S01]  /*0070*/  LDC R0, c[0x0][0x360] ;  /* 0x0000d800ff007b82 */ /* 0x000e220000000800 */
[----:B------:R-:W-:-:S07]  /*0080*/  UMOV UR5, 0x400 ;  /* 0x0000040000057882 */ /* 0x000fce0000000000 */
[----:B------:R-:W2:Y:S08]  /*0090*/  S2UR UR4, SR_CTAID.Y ;  /* 0x00000000000479c3 */ /* 0x000eb00000002600 */
[----:B------:R-:W4:Y:S01]  /*00a0*/  LDC.64 R2, c[0x0][0x398] ;  /* 0x0000e600ff027b82 */ /* 0x000f220000000a00 */
[----:B-1----:R-:W-:-:S07]  /*00b0*/  ULEA UR5, UR6, UR5, 0x18 ;  /* 0x0000000506057291 */ /* 0x002fce000f8ec0ff */
[----:B------:R-:W1:Y:S01]  /*00c0*/  S2UR UR7, SR_CTAID.X ;  /* 0x00000000000779c3 */ /* 0x000e620000002500 */
[----:B0-----:R-:W-:Y:S01]  /*00d0*/  IMAD R4, R7, R0, R5 ;  /* 0x0000000007047224 */ /* 0x001fe200078e0205 */
[----:B--2---:R-:W-:-:S04]  /*00e0*/  UIMAD UR4, UR4, UR10, URZ ;  /* 0x0000000a040472a4 */ /* 0x004fc8000f8e02ff */
[----:B------:R-:W-:-:S05]  /*00f0*/  LEA R11, R4, UR5, 0x2 ;  /* 0x00000005040b7c11 */ /* 0x000fca000f8e10ff */
[----:B------:R0:W-:Y:S01]  /*0100*/  STS [R11], R8 ;  /* 0x000000080b007388 */ /* 0x0001e20000000800 */
[----:B----4-:R-:W-:-:S04]  /*0110*/  IMAD.IADD R6, R7, 0x1, -R2 ;  /* 0x0000000107067824 */ /* 0x010fc800078e0a02 */
[----:B------:R-:W-:Y:S02]  /*0120*/  VIADD R10, R6, UR4 ;  /* 0x00000004060a7c36 */ /* 0x000fe40008000000 */
[----:B-1----:R-:W-:Y:S01]  /*0130*/  IMAD R3, R3, UR7, R5 ;  /* 0x0000000703037c24 */ /* 0x002fe2000f8e0205 */
[----:B------:R-:W-:Y:S02]  /*0140*/  BAR.SYNC.DEFER_BLOCKING 0x0 ;  /* 0x0000000000007b1d */ /* 0x000fe40000010000 */
[----:B---3--:R-:W-:-:S04]  /*0150*/  ISETP.GE.AND P0, PT, R10, UR13, PT ;  /* 0x0000000d0a007c0c */ /* 0x008fc8000bf06270 */
[----:B------:R-:W-:-:S04]  /*0160*/  ISETP.LT.OR P0, PT, R10, RZ, P0 ;  /* 0x000000ff0a00720c */ /* 0x000fc80000701670 */
[----:B------:R-:W-:-:S13]  /*0170*/  ISETP.GE.OR P0, PT, R3, UR12, P0 ;  /* 0x0000000c03007c0c */ /* 0x000fda0008706670 */
[----:B0-----:R-:W-:Y:S05]  /*0180*/  @P0 EXIT ;  /* 0x000000000000094d */ /* 0x001fea0003800000 */
[----:B------:R-:W0:Y:S01]  /*0190*/  LDC.64 R8, c[0x0][0x380] ;  /* 0x0000e000ff087b82 */ /* 0x000e220000000a00 */
[----:B------:R-:W1:Y:S01]  /*01a0*/  LDCU.64 UR8, c[0x0][0x358] ;  /* 0x00006b00ff0877ac */ /* 0x000e620008000a00 */
[----:B------:R-:W-:-:S04]  /*01b0*/  IMAD R4, R10, UR12, R3 ;  /* 0x0000000c0a047c24 */ /* 0x000fc8000f8e0203 */
[----:B0-----:R-:W-:-:S06]  /*01c0*/  IMAD.WIDE R8, R4, 0x4, R8 ;  /* 0x0000000404087825 */ /* 0x001fcc00078e0208 */
[----:B-1----:R-:W2:Y:S01]  /*01d0*/  LDG.E R8, desc[UR8][R8.64] ;  /* 0x0000000808087981 */ /* 0x002ea2000c1e1900 */
[----:B------:R-:W-:-:S06]  /*01e0*/  UIADD3 UR6, UPT, UPT, UR4, UR10, URZ ;  /* 0x0000000a04067290 */ /* 0x000fcc000fffe0ff */
[----:B------:R-:W-:-:S04]  /*01f0*/  ISETP.GE.AND P0, PT, R10, UR6, PT ;  /* 0x000000060a007c0c */ /* 0x000fc8000bf06270 */
[----:B------:R-:W-:Y:S01]  /*0200*/  ISETP.LT.OR P0, PT, R10, UR4, P0 ;  /* 0x000000040a007c0c */ /* 0x000fe20008701670 */
[----:B--2---:R0:W-:Y:S01]  /*0210*/  STS [R11], R8 ;  /* 0x000000080b007388 */ /* 0x0041e20000000800 */
[----:B------:R-:W-:Y:S11]  /*0220*/  BAR.SYNC.DEFER_BLOCKING 0x0 ;  /* 0x0000000000007b1d */ /* 0x000ff60000010000 */
[----:B------:R-:W-:Y:S05]  /*0230*/  @P0 EXIT ;  /* 0x000000000000094d */ /* 0x000fea0003800000 */
[----:B------:R-:W-:Y:S01]  /*0240*/  IMAD R6, R6, R0, R5 ;  /* 0x0000000006067224 */ /* 0x000fe200078e0205 */
[----:B------:R-:W-:-:S04]  /*0250*/  ISETP.GE.AND P0, PT, R2, 0x1, PT ;  /* 0x000000010200780c */ /* 0x000fc80003f06270 */
[----:B------:R-:W-:-:S05]  /*0260*/  LEA R6, R6, UR5, 0x2 ;  /* 0x0000000506067c11 */ /* 0x000fca000f8e10ff */
[----:B------:R1:W2:Y:S04]  /*0270*/  LDS R16, [R6] ;  /* 0x0000000006107984 */ /* 0x0002a80000000800 */
[----:B------:R-:W-:Y:S05]  /*0280*/  @!P0 BRA `(.L_x_7) ;  /* 0x0000000400d88947 */ /* 0x000fea0003800000 */
[----:B0-----:R-:W-:Y:S01]  /*0290*/  IMAD.SHL.U32 R8, R2, 0x2, RZ ;  /* 0x0000000202087824 */ /* 0x001fe200078e00ff */
[----:B------:R-:W-:-:S04]  /*02a0*/  UMOV UR4, 0x1 ;  /* 0x0000000100047882 */ /* 0x000fc80000000000 */
[C---:B------:R-:W-:Y:S02]  /*02b0*/  ISETP.GE.AND P0, PT, R8.reuse, 0x10, PT ;  /* 0x000000100800780c */ /* 0x040fe40003f06270 */
[----:B------:R-:W-:-:S04]  /*02c0*/  VIMNMX R8, PT, PT, R8, 0x1, !PT ;  /* 0x0000000108087848 */ /* 0x000fc80007fe0100 */
[----:B------:R-:W-:-:S07]  /*02d0*/  LOP3.LUT R24, R8, 0xf, RZ, 0xc0, !PT ;  /* 0x0000000f08187812 */ /* 0x000fce00078ec0ff */
[----:B------:R-:W-:Y:S05]  /*02e0*/  @!P0 BRA `(.L_x_8) ;  /* 0x0000000000d88947 */ /* 0x000fea0003800000 */
[----:B------:R-:W-:Y:S01]  /*02f0*/  SHF.L.U32 R10, R2, 0x2, RZ ;  /* 0x00000002020a7819 */ /* 0x000fe200000006ff */
[----:B------:R-:W-:Y:S01]  /*0300*/  IMAD.SHL.U32 R11, R5, 0x4, RZ ;  /* 0x00000004050b7824 */ /* 0x000fe200078e00ff */
[----:B------:R-:W-:Y:S01]  /*0310*/  LOP3.LUT R3, R8, 0x7ffffff0, RZ, 0xc0, !PT ;  /* 0x7ffffff008037812 */ /* 0x000fe200078ec0ff */
[----:B------:R-:W-:Y:S02]  /*0320*/  UMOV UR4, URZ ;  /* 0x000000ff00047c82 */ /* 0x000fe40008000000 */
[----:B------:R-:W-:Y:S02]  /*0330*/  IMAD R10, R7, 0x4, -R10 ;  /* 0x00000004070a7824 */ /* 0x000fe400078e0a0a */
[----:B------:R-:W-:Y:S02]  /*0340*/  IMAD.MOV R3, RZ, RZ, -R3 ;  /* 0x000000ffff037224 */ /* 0x000fe400078e0a03 */
[----:B------:R-:W-:-:S04]  /*0350*/  VIADD R9, R10, 0x4 ;  /* 0x000000040a097836 */ /* 0x000fc80000000000 */
[----:B------:R-:W-:-:S05]  /*0360*/  IMAD R9, R9, R0, R11 ;  /* 0x0000000009097224 */ /* 0x000fca00078e020b */
[----:B------:R-:W-:-:S07]  /*0370*/  IADD3 R9, PT, PT, R9, UR5, RZ ;  /* 0x0000000509097c10 */ /* 0x000fce000fffe0ff */
.L_x_9:
[C---:B------:R-:W-:Y:S01]  /*0380*/  IMAD R11, R0.reuse, 0x4, R9 ;  /* 0x00000004000b7824 */ /* 0x040fe200078e0209 */
[----:B------:R0:W-:Y:S01]  /*0390*/  LDS R17, [R9] ;  /* 0x0000000009117984 */ /* 0x0001e20000000800 */
[----:B------:R-:W-:Y:S01]  /*03a0*/  VIADD R3, R3, 0x10 ;  /* 0x0000001003037836 */ /* 0x000fe20000000000 */
[----:B------:R-:W-:Y:S01]  /*03b0*/  UIADD3 UR4, UPT, UPT, UR4, 0x10, URZ ;  /* 0x0000001004047890 */ /* 0x000fe2000fffe0ff */
[C---:B------:R-:W-:Y:S01]  /*03c0*/  IMAD R27, R0.reuse, 0x4, R11 ;  /* 0x00000004001b7824 */ /* 0x040fe200078e020b */
[----:B------:R-:W2:Y:S02]  /*03d0*/  LDS R18, [R11] ;  /* 0x000000000b127984 */ /* 0x000ea40000000800 */
[----:B------:R-:W-:Y:S01]  /*03e0*/  ISETP.NE.AND P0, PT, R3, RZ, PT ;  /* 0x000000ff0300720c */ /* 0x000fe20003f05270 */
[C---:B------:R-:W-:Y:S01]  /*03f0*/  IMAD R15, R0.reuse, 0x4, R27 ;  /* 0x00000004000f7824 */ /* 0x040fe200078e021b */
[----:B------:R-:W-:Y:S01]  /*0400*/  LDS R14, [R27] ;  /* 0x000000001b0e7984 */ /* 0x000fe20000000800 */
[----:B0-----:R-:W-:-:S02]  /*0410*/  LEA R9, R0, R9, 0x6 ;  /* 0x0000000900097211 */ /* 0x001fc400078e30ff */
[C---:B------:R-:W-:Y:S02]  /*0420*/  IMAD R13, R0.reuse, 0x4, R15 ;  /* 0x00000004000d7824 */ /* 0x040fe400078e020f */
[----:B------:R-:W0:Y:S03]  /*0430*/  LDS R15, [R15] ;  /* 0x000000000f0f7984 */ /* 0x000e260000000800 */
[C---:B------:R-:W-:Y:S02]  /*0440*/  LEA R12, R0.reuse, R13, 0x2 ;  /* 0x0000000d000c7211 */ /* 0x040fe400078e10ff */
[----:B------:R-:W-:Y:S03]  /*0450*/  LDS R13, [R13] ;  /* 0x000000000d0d7984 */ /* 0x000fe60000000800 */
[----:B------:R-:W-:-:S02]  /*0460*/  IMAD R22, R0, 0x4, R12 ;  /* 0x0000000400167824 */ /* 0x000fc400078e020c */
[----:B------:R-:W3:Y:S02]  /*0470*/  LDS R12, [R12] ;  /* 0x000000000c0c7984 */ /* 0x000ee40000000800 */
[C---:B------:R-:W-:Y:S02]  /*0480*/  IMAD R10, R0.reuse, 0x4, R22 ;  /* 0x00000004000a7824 */ /* 0x040fe400078e0216 */
[----:B------:R-:W-:Y:S02]  /*0490*/  LDS R11, [R22] ;  /* 0x00000000160b7984 */ /* 0x000fe40000000800 */
[C---:B------:R-:W-:Y:S02]  /*04a0*/  IMAD R21, R0.reuse, 0x4, R10 ;  /* 0x0000000400157824 */ /* 0x040fe400078e020a */
[----:B------:R-:W4:Y:S03]  /*04b0*/  LDS R10, [R10] ;  /* 0x000000000a0a7984 */ /* 0x000f260000000800 */
[----:B------:R-:W-:-:S05]  /*04c0*/  LEA R19, R0, R21, 0x2 ;  /* 0x0000001500137211 */ /* 0x000fca00078e10ff */
[----:B------:R-:W-:-:S04]  /*04d0*/  IMAD R23, R0, 0x4, R19 ;  /* 0x0000000400177824 */ /* 0x000fc800078e0213 */
[----:B------:R-:W-:Y:S01]  /*04e0*/  IMAD R25, R0, 0x4, R23 ;  /* 0x0000000400197824 */ /* 0x000fe200078e0217 */
[----:B--2---:R-:W-:Y:S01]  /*04f0*/  VIMNMX3 R16, R16, R17, R18, PT ;  /* 0x000000111010720f */ /* 0x004fe20003800112 */
[----:B------:R-:W-:Y:S02]  /*0500*/  LDS R23, [R23] ;  /* 0x0000000017177984 */ /* 0x000fe40000000800 */
[C---:B------:R-:W-:Y:S02]  /*0510*/  IMAD R29, R0.reuse, 0x4, R25 ;  /* 0x00000004001d7824 */ /* 0x040fe400078e0219 */
[----:B------:R-:W-:Y:S03]  /*0520*/  LDS R17, [R21] ;  /* 0x0000000015117984 */ /* 0x000fe60000000800 */
[----:B------:R-:W-:Y:S01]  /*0530*/  LEA R28, R0, R29, 0x2 ;  /* 0x0000001d001c7211 */ /* 0x000fe200078e10ff */
[----:B------:R-:W2:Y:S01]  /*0540*/  LDS R18, [R19] ;  /* 0x0000000013127984 */ /* 0x000ea20000000800 */
[----:B0-----:R-:W-:-:S03]  /*0550*/  VIMNMX3 R14, R16, R14, R15, PT ;  /* 0x0000000e100e720f */ /* 0x001fc6000380010f */
[C---:B------:R-:W-:Y:S01]  /*0560*/  IMAD R27, R0.reuse, 0x4, R28 ;  /* 0x00000004001b7824 */ /* 0x040fe200078e021c */
[----:B------:R-:W0:Y:S03]  /*0570*/  LDS R20, [R25] ;  /* 0x0000000019147984 */ /* 0x000e260000000800 */
[----:B------:R-:W-:Y:S01]  /*0580*/  IMAD R26, R0, 0x4, R27 ;  /* 0x00000004001a7824 */ /* 0x000fe200078e021b */
[----:B------:R-:W-:Y:S01]  /*0590*/  LDS R29, [R29] ;  /* 0x000000001d1d7984 */ /* 0x000fe20000000800 */
[----:B---3--:R-:W-:-:S03]  /*05a0*/  VIMNMX3 R12, R14, R13, R12, PT ;  /* 0x0000000d0e0c720f */ /* 0x008fc6000380010c */
[----:B------:R-:W3:Y:S04]  /*05b0*/  LDS R22, [R28] ;  /* 0x000000001c167984 */ /* 0x000ee80000000800 */
[----:B------:R-:W-:Y:S01]  /*05c0*/  LDS R27, [R27] ;  /* 0x000000001b1b7984 */ /* 0x000fe20000000800 */
[----:B----4-:R-:W-:-:S03]  /*05d0*/  VIMNMX3 R10, R12, R11, R10, PT ;  /* 0x0000000b0c0a720f */ /* 0x010fc6000380010a */
[----:B------:R-:W4:Y:S01]  /*05e0*/  LDS R26, [R26] ;  /* 0x000000001a1a7984 */ /* 0x000f220000000800 */
[----:B--2---:R-:W-:-:S04]  /*05f0*/  VIMNMX3 R10, R10, R17, R18, PT ;  /* 0x000000110a0a720f */ /* 0x004fc80003800112 */
[----:B0-----:R-:W-:-:S04]  /*0600*/  VIMNMX3 R10, R10, R23, R20, PT ;  /* 0x000000170a0a720f */ /* 0x001fc80003800114 */
[----:B---3--:R-:W-:-:S04]  /*0610*/  VIMNMX3 R10, R10, R29, R22, PT ;  /* 0x0000001d0a0a720f */ /* 0x008fc80003800116 */
[----:B----4-:R-:W-:Y:S01]  /*0620*/  VIMNMX3 R16, R10, R27, R26, PT ;  /* 0x0000001b0a10720f */ /* 0x010fe2000380011a */
[----:B------:R-:W-:Y:S06]  /*0630*/  @P0 BRA `(.L_x_9) ;  /* 0xfffffffc00500947 */ /* 0x000fec000383ffff */
[----:B------:R-:W-:-:S12]  /*0640*/  UIADD3 UR4, UPT, UPT, UR4, 0x1, URZ ;  /* 0x0000000104047890 */ /* 0x000fd8000fffe0ff */
.L_x_8:
[----:B------:R-:W-:-:S13]  /*0650*/  ISETP.NE.AND P0, PT, R24, RZ, PT ;  /* 0x000000ff1800720c */ /* 0x000fda0003f05270 */
[----:B------:R-:W-:Y:S05]  /*0660*/  @!P0 BRA `(.L_x_7) ;  /* 0x0000000000e08947 */ /* 0x000fea0003800000 */
[----:B------:R-:W-:Y:S02]  /*0670*/  ISETP.GE.U32.AND P0, PT, R24, 0x8, PT ;  /* 0x000000081800780c */ /* 0x000fe40003f06070 */
[----:B------:R-:W-:-:S04]  /*0680*/  LOP3.LUT R20, R8, 0x7, RZ, 0xc0, !PT ;  /* 0x0000000708147812 */ /* 0x000fc800078ec0ff */
[----:B------:R-:W-:-:S07]  /*0690*/  ISETP.NE.AND P1, PT, R20, RZ, PT ;  /* 0x000000ff1400720c */ /* 0x000fce0003f25270 */
[----:B------:R-:W-:Y:S06]  /*06a0*/  @!P0 BRA `(.L_x_10) ;  /* 0x0000000000588947 */ /* 0x000fec0003800000 */
[----:B------:R-:W-:Y:S01]  /*06b0*/  IMAD R3, R0, UR4, RZ ;  /* 0x0000000400037c24 */ /* 0x000fe2000f8e02ff */
[----:B------:R-:W-:-:S03]  /*06c0*/  UIADD3 UR4, UPT, UPT, UR4, 0x8, URZ ;  /* 0x0000000804047890 */ /* 0x000fc6000fffe0ff */
[----:B------:R-:W-:-:S04]  /*06d0*/  IMAD R3, R3, 0x4, R6 ;  /* 0x0000000403037824 */ /* 0x000fc800078e0206 */
[C---:B------:R-:W-:Y:S02]  /*06e0*/  IMAD R9, R0.reuse, 0x4, R3 ;  /* 0x0000000400097824 */ /* 0x040fe400078e0203 */
[----:B------:R-:W-:Y:S02]  /*06f0*/  LDS R3, [R3] ;  /* 0x0000000003037984 */ /* 0x000fe40000000800 */
[C---:B------:R-:W-:Y:S02]  /*0700*/  IMAD R11, R0.reuse, 0x4, R9 ;  /* 0x00000004000b7824 */ /* 0x040fe400078e0209 */
[----:B------:R-:W2:Y:S03]  /*0710*/  LDS R9, [R9] ;  /* 0x0000000009097984 */ /* 0x000ea60000000800 */
[C---:B------:R-:W-:Y:S01]  /*0720*/  LEA R13, R0.reuse, R11, 0x2 ;  /* 0x0000000b000d7211 */ /* 0x040fe200078e10ff */
[----:B------:R-:W-:Y:S04]  /*0730*/  LDS R10, [R11] ;  /* 0x000000000b0a7984 */ /* 0x000fe80000000800 */
[----:B------:R-:W-:-:S02]  /*0740*/  IMAD R15, R0, 0x4, R13 ;  /* 0x00000004000f7824 */ /* 0x000fc400078e020d */
[----:B------:R-:W0:Y:S02]  /*0750*/  LDS R13, [R13] ;  /* 0x000000000d0d7984 */ /* 0x000e240000000800 */
[C---:B------:R-:W-:Y:S02]  /*0760*/  IMAD R17, R0.reuse, 0x4, R15 ;  /* 0x0000000400117824 */ /* 0x040fe400078e020f */
[----:B------:R-:W-:Y:S02]  /*0770*/  LDS R12, [R15] ;  /* 0x000000000f0c7984 */ /* 0x000fe40000000800 */
[C---:B------:R-:W-:Y:S02]  /*0780*/  IMAD R19, R0.reuse, 0x4, R17 ;  /* 0x0000000400137824 */ /* 0x040fe400078e0211 */
[----:B------:R-:W3:Y:S03]  /*0790*/  LDS R17, [R17] ;  /* 0x0000000011117984 */ /* 0x000ee60000000800 */
[----:B------:R-:W-:Y:S01]  /*07a0*/  LEA R18, R0, R19, 0x2 ;  /* 0x0000001300127211 */ /* 0x000fe200078e10ff */
[----:B------:R-:W-:Y:S05]  /*07b0*/  LDS R14, [R19] ;  /* 0x00000000130e7984 */ /* 0x000fea0000000800 */
[----:B------:R-:W4:Y:S01]  /*07c0*/  LDS R18, [R18] ;  /* 0x0000000012127984 */ /* 0x000f220000000800 */
[----:B--2---:R-:W-:-:S04]  /*07d0*/  VIMNMX3 R3, R16, R3, R9, PT ;  /* 0x000000031003720f */ /* 0x004fc80003800109 */
[----:B0-----:R-:W-:-:S04]  /*07e0*/  VIMNMX3 R3, R3, R10, R13, PT ;  /* 0x0000000a0303720f */ /* 0x001fc8000380010d */
[----:B---3--:R-:W-:-:S04]  /*07f0*/  VIMNMX3 R3, R3, R12, R17, PT ;  /* 0x0000000c0303720f */ /* 0x008fc80003800111 */
[----:B----4-:R-:W-:-:S07]  /*0800*/  VIMNMX3 R16, R3, R14, R18, PT ;  /* 0x0000000e0310720f */ /* 0x010fce0003800112 */
.L_x_10:
        /* <DEDUP_REMOVED lines=12> */
[----:B-1----:R-:W-:Y:S02]  /*08d0*/  LEA R6, R0, R11, 0x2 ;  /* 0x0000000b00067211 */ /* 0x002fe400078e10ff */
[----:B------:R-:W-:Y:S04]  /*08e0*/  LDS R11, [R11] ;  /* 0x000000000b0b7984 */ /* 0x000fe80000000800 */
[----:B------:R-:W0:Y:S01]  /*08f0*/  LDS R6, [R6] ;  /* 0x0000000006067984 */ /* 0x000e220000000800 */
[----:B--2---:R-:W-:-:S04]  /*0900*/  VIMNMX3 R16, R16, R3, R9, PT ;  /* 0x000000031010720f */ /* 0x004fc80003800109 */
[----:B0-----:R-:W-:-:S07]  /*0910*/  VIMNMX3 R16, R16, R11, R6, PT ;  /* 0x0000000b1010720f */ /* 0x001fce0003800106 */
.L_x_11:
[----:B------:R-:W-:Y:S05]  /*0920*/  @!P1 BRA `(.L_x_7) ;  /* 0x0000000000309947 */ /* 0x000fea0003800000 */
[----:B------:R-:W-:Y:S01]  /*0930*/  IADD3 R3, PT, PT, -R2, UR4, R7 ;  /* 0x0000000402037c10 */ /* 0x000fe2000fffe107 */
[----:B------:R-:W-:Y:S02]  /*0940*/  IMAD.SHL.U32 R5, R5, 0x4, RZ ;  /* 0x0000000405057824 */ /* 0x000fe400078e00ff */
[----:B------:R-:W-:Y:S02]  /*0950*/  IMAD.MOV R8, RZ, RZ, -R8 ;  /* 0x000000ffff087224 */ /* 0x000fe400078e0a08 */
[----:B------:R-:W-:-:S04]  /*0960*/  IMAD.SHL.U32 R3, R3, 0x4, RZ ;  /* 0x0000000403037824 */ /* 0x000fc800078e00ff */
[----:B------:R-:W-:-:S05]  /*0970*/  IMAD R3, R3, R0, R5 ;  /* 0x0000000003037224 */ /* 0x000fca00078e0205 */
[----:B------:R-:W-:-:S07]  /*0980*/  IADD3 R3, PT, PT, R3, UR5, RZ ;  /* 0x0000000503037c10 */ /* 0x000fce000fffe0ff */
.L_x_12:
[----:B------:R0:W2:Y:S01]  /*0990*/  LDS R5, [R3] ;  /* 0x0000000003057984 */ /* 0x0000a20000000800 */
[----:B------:R-:W-:-:S05]  /*09a0*/  VIADD R8, R8, 0x1 ;  /* 0x0000000108087836 */ /* 0x000fca0000000000 */
[----:B------:R-:W-:Y:S01]  /*09b0*/  ISETP.NE.AND P0, PT, R8, RZ, PT ;  /* 0x000000ff0800720c */ /* 0x000fe20003f05270 */
[----:B0-----:R-:W-:Y:S01]  /*09c0*/  IMAD R3, R0, 0x4, R3 ;  /* 0x0000000400037824 */ /* 0x001fe200078e0203 */
[----:B--2---:R-:W-:-:S11]  /*09d0*/  VIMNMX R16, PT, PT, R5, R16, PT ;  /* 0x0000001005107248 */ /* 0x004fd60003fe0100 */
[----:B------:R-:W-:Y:S05]  /*09e0*/  @P0 BRA `(.L_x_12) ;  /* 0xfffffffc00e80947 */ /* 0x000fea000383ffff */
.L_x_7:
[----:B------:R-:W3:Y:S02]  /*09f0*/  LDC.64 R2, c[0x0][0x388] ;  /* 0x0000e200ff027b82 */ /* 0x000ee40000000a00 */
[----:B---3--:R-:W-:-:S05]  /*0a00*/  IMAD.WIDE R4, R4, 0x4, R2 ;  /* 0x0000000404047825 */ /* 0x008fca00078e0202 */
[----:B--2---:R-:W-:Y:S01]  /*0a10*/  STG.E desc[UR8][R4.64], R16 ;  /* 0x0000001004007986 */ /* 0x004fe2000c101908 */
[----:B------:R-:W-:Y:S05]  /*0a20*/  EXIT ;  /* 0x000000000000794d */ /* 0x000fea0003800000 */
.L_x_13:
        /* <DEDUP_REMOVED lines=13> */
.L_x_50:


//--------------------- .text.ErosionStep1        --------------------------
	.section	.text.ErosionStep1,"ax",@progbits
	.align	128
        .global         ErosionStep1
        .type           ErosionStep1,@function
        .size           ErosionStep1,(.L_x_51 - ErosionStep1)
        .other          ErosionStep1,@"STO_CUDA_ENTRY STV_DEFAULT"
ErosionStep1:
.text.ErosionStep1:
[----:B------:R-:W-:Y:S01]  /*0000*/  LDC R1, c[0x0][0x37c] ;  /* 0x0000df00ff017b82 */ /* 0x000fe20000000800 */
[----:B------:R-:W0:Y:S07]  /*0010*/  S2R R4, SR_TID.Y ;  /* 0x0000000000047919 */ /* 0x000e2e0000002200 */
[----:B------:R-:W1:Y:S01]  /*0020*/  LDC R11, c[0x0][0x360] ;  /* 0x0000d800ff0b7b82 */ /* 0x000e620000000800 */
[----:B------:R-:W1:Y:S07]  /*0030*/  S2R R0, SR_TID.X ;  /* 0x0000000000007919 */ /* 0x000e6e0000002100 */
[----:B------:R-:W0:Y:S08]  /*0040*/  S2UR UR5, SR_CTAID.Y ;  /* 0x00000000000579c3 */ /* 0x000e300000002600 */
[----:B------:R-:W0:Y:S08]  /*0050*/  LDC R9, c[0x0][0x364] ;  /* 0x0000d900ff097b82 */ /* 0x000e300000000800 */
[----:B------:R-:W1:Y:S08]  /*0060*/  S2UR UR4, SR_CTAID.X ;  /* 0x00000000000479c3 */ /* 0x000e700000002500 */
[----:B------:R-:W2:Y:S01]  /*0070*/  LDC.64 R2, c[0x0][0x390] ;  /* 0x0000e400ff027b82 */ /* 0x000ea20000000a00 */
[----:B0-----:R-:W-:-:S02]  /*0080*/  IMAD R9, R9, UR5, R4 ;  /* 0x0000000509097c24 */ /* 0x001fc4000f8e0204 */
[----:B-1----:R-:W-:-:S03]  /*0090*/  IMAD R11, R11, UR4, R0 ;  /* 0x000000040b0b7c24 */ /* 0x002fc6000f8e0200 */
[----:B--2---:R-:W-:-:S04]  /*00a0*/  ISETP.GE.AND P0, PT, R9, R3, PT ;  /* 0x000000030900720c */ /* 0x004fc80003f06270 */
[----:B------:R-:W-:-:S13]  /*00b0*/  ISETP.GE.OR P0, PT, R11, R2, P0 ;  /* 0x000000020b00720c */ /* 0x000fda0000706670 */
[----:B------:R-:W-:Y:S05]  /*00c0*/  @P0 EXIT ;  /* 0x000000000000094d */ /* 0x000fea0003800000 */
[----:B------:R-:W0:Y:S01]  /*00d0*/  LDCU UR6, c[0x0][0x398] ;  /* 0x00007300ff0677ac */ /* 0x000e220008000800 */
[----:B------:R-:W-:Y:S01]  /*00e0*/  BSSY.RECONVERGENT B0, `(.L_x_14) ;  /* 0x0000069000007945 */ /* 0x000fe20003800200 */
[----:B------:R-:W-:Y:S01]  /*00f0*/  IMAD.MOV.U32 R0, RZ, RZ, 0xff ;  /* 0x000000ffff007424 */ /* 0x000fe200078e00ff */
[----:B------:R-:W1:Y:S01]  /*0100*/  LDCU.64 UR4, c[0x0][0x358] ;  /* 0x00006b00ff0477ac */ /* 0x000e620008000a00 */
[C---:B0-----:R-:W-:Y:S01]  /*0110*/  VIADD R3, R11.reuse, UR6 ;  /* 0x000000060b037c36 */ /* 0x041fe20008000000 */
[----:B------:R-:W-:-:S04]  /*0120*/  VIADDMNMX R8, R11, -UR6, RZ, !PT ;  /* 0x800000060b087c46 */ /* 0x000fc8000f8001ff */
[----:B------:R-:W-:-:S04]  /*0130*/  VIADDMNMX R3, R2, 0xffffffff, R3, PT ;  /* 0xffffffff02037846 */ /* 0x000fc80003800103 */
[----:B------:R-:W-:-:S13]  /*0140*/  ISETP.GE.U32.AND P0, PT, R3, R8, PT ;  /* 0x000000080300720c */ /* 0x000fda0003f06070 */
[----:B-1----:R-:W-:Y:S05]  /*0150*/  @!P0 BRA `(.L_x_15) ;  /* 0x0000000400848947 */ /* 0x002fea0003800000 */
[----:B------:R-:W-:Y:S01]  /*0160*/  IMAD.IADD R0, R3, 0x1, -R8 ;  /* 0x0000000103007824 */ /* 0x000fe200078e0a08 */
[----:B------:R-:W-:Y:S03]  /*0170*/  BSSY.RECONVERGENT B1, `(.L_x_16) ;  /* 0x000002c000017945 */ /* 0x000fe60003800200 */
[C---:B------:R-:W-:Y:S01]  /*0180*/  VIADD R3, R0.reuse, 0x1 ;  /* 0x0000000100037836 */ /* 0x040fe20000000000 */
[----:B------:R-:W-:Y:S01]  /*0190*/  ISETP.GE.U32.AND P1, PT, R0, 0xf, PT ;  /* 0x0000000f0000780c */ /* 0x000fe20003f26070 */
[----:B------:R-:W-:-:S03]  /*01a0*/  IMAD.MOV.U32 R0, RZ, RZ, 0xff ;  /* 0x000000ffff007424 */ /* 0x000fc600078e00ff */
[----:B------:R-:W-:-:S04]  /*01b0*/  LOP3.LUT R24, R3, 0xf, RZ, 0xc0, !PT ;  /* 0x0000000f03187812 */ /* 0x000fc800078ec0ff */
[----:B------:R-:W-:-:S05]  /*01c0*/  ISETP.NE.AND P0, PT, R24, RZ, PT ;  /* 0x000000ff1800720c */ /* 0x000fca0003f05270 */
[----:B------:R-:W-:Y:S08]  /*01d0*/  @!P1 BRA `(.L_x_17) ;  /* 0x0000000000949947 */ /* 0x000ff00003800000 */
[----:B------:R-:W0:Y:S01]  /*01e0*/  LDC.64 R4, c[0x0][0x380] ;  /* 0x0000e000ff047b82 */ /* 0x000e220000000a00 */
[----:B------:R-:W-:Y:S01]  /*01f0*/  LOP3.LUT R14, R3, 0xfffffff0, RZ, 0xc0, !PT ;  /* 0xfffffff0030e7812 */ /* 0x000fe200078ec0ff */
[----:B------:R-:W-:Y:S02]  /*0200*/  IMAD R13, R9, R2, R8 ;  /* 0x00000002090d7224 */ /* 0x000fe400078e0208 */
[----:B------:R-:W-:Y:S02]  /*0210*/  IMAD.MOV.U32 R0, RZ, RZ, 0xff ;  /* 0x000000ffff007424 */ /* 0x000fe400078e00ff */
[----:B------:R-:W-:Y:S01]  /*0220*/  IMAD.MOV R14, RZ, RZ, -R14 ;  /* 0x000000ffff0e7224 */ /* 0x000fe200078e0a0e */
[----:B0-----:R-:W-:-:S05]  /*0230*/  IADD3 R4, P1, PT, R4, 0x20, RZ ;  /* 0x0000002004047810 */ /* 0x001fca0007f3e0ff */
[----:B------:R-:W-:-:S08]  /*0240*/  IMAD.X R5, RZ, RZ, R5, P1 ;  /* 0x000000ffff057224 */ /* 0x000fd000008e0605 */
.L_x_18:
[----:B------:R-:W-:-:S05]  /*0250*/  IMAD.WIDE R6, R13, 0x4, R4 ;  /* 0x000000040d067825 */ /* 0x000fca00078e0204 */
[----:B------:R-:W2:Y:S04]  /*0260*/  LDG.E R25, desc[UR4][R6.64+-0x20] ;  /* 0xffffe00406197981 */ /* 0x000ea8000c1e1900 */
[----:B------:R-:W2:Y:S04]  /*0270*/  LDG.E R22, desc[UR4][R6.64+-0x1c] ;  /* 0xffffe40406167981 */ /* 0x000ea8000c1e1900 */
[----:B------:R-:W3:Y:S04]  /*0280*/  LDG.E R15, desc[UR4][R6.64+-0x18] ;  /* 0xffffe804060f7981 */ /* 0x000ee8000c1e1900 */
[----:B------:R-:W3:Y:S04]  /*0290*/  LDG.E R10, desc[UR4][R6.64+-0x14] ;  /* 0xffffec04060a7981 */ /* 0x000ee8000c1e1900 */
[----:B------:R-:W4:Y:S04]  /*02a0*/  LDG.E R23, desc[UR4][R6.64+-0x10] ;  /* 0xfffff00406177981 */ /* 0x000f28000c1e1900 */
[----:B------:R-:W4:Y:S04]  /*02b0*/  LDG.E R20, desc[UR4][R6.64+-0xc] ;  /* 0xfffff40406147981 */ /* 0x000f28000c1e1900 */
[----:B------:R-:W5:Y:S04]  /*02c0*/  LDG.E R21, desc[UR4][R6.64+-0x8] ;  /* 0xfffff80406157981 */ /* 0x000f68000c1e1900 */
[----:B------:R-:W5:Y:S04]  /*02d0*/  LDG.E R18, desc[UR4][R6.64+-0x4] ;  /* 0xfffffc0406127981 */ /* 0x000f68000c1e1900 */
[----:B------:R-:W5:Y:S04]  /*02e0*/  LDG.E R19, desc[UR4][R6.64] ;  /* 0x0000000406137981 */ /* 0x000f68000c1e1900 */
[----:B------:R-:W5:Y:S04]  /*02f0*/  LDG.E R16, desc[UR4][R6.64+0x4] ;  /* 0x0000040406107981 */ /* 0x000f68000c1e1900 */
[----:B------:R-:W5:Y:S04]  /*0300*/  LDG.E R17, desc[UR4][R6.64+0x8] ;  /* 0x0000080406117981 */ /* 0x000f68000c1e1900 */
[----:B------:R-:W5:Y:S04]  /*0310*/  LDG.E R12, desc[UR4][R6.64+0xc] ;  /* 0x00000c04060c7981 */ /* 0x000f68000c1e1900 */
[----:B------:R-:W5:Y:S01]  /*0320*/  LDG.E R27, desc[UR4][R6.64+0x1c] ;  /* 0x00001c04061b7981 */ /* 0x000f62000c1e1900 */
[----:B--2---:R-:W-:-:S03]  /*0330*/  VIMNMX3 R26, R0, R25, R22, PT ;  /* 0x00000019001a720f */ /* 0x004fc60003800116 */
[----:B------:R-:W2:Y:S04]  /*0340*/  LDG.E R25, desc[UR4][R6.64+0x10] ;  /* 0x0000100406197981 */ /* 0x000ea8000c1e1900 */
[----:B------:R-:W2:Y:S04]  /*0350*/  LDG.E R22, desc[UR4][R6.64+0x14] ;  /* 0x0000140406167981 */ /* 0x000ea8000c1e1900 */
[----:B------:R-:W2:Y:S01]  /*0360*/  LDG.E R0, desc[UR4][R6.64+0x18] ;  /* 0x0000180406007981 */ /* 0x000ea2000c1e1900 */
[----:B---3--:R-:W-:Y:S01]  /*0370*/  VIMNMX3 R10, R26, R15, R10, PT ;  /* 0x0000000f1a0a720f */ /* 0x008fe2000380010a */
[----:B------:R-:W-:-:S03]  /*0380*/  VIADD R14, R14, 0x10 ;  /* 0x000000100e0e7836 */ /* 0x000fc60000000000 */
[----:B----4-:R-:W-:Y:S02]  /*0390*/  VIMNMX3 R10, R10, R23, R20, PT ;  /* 0x000000170a0a720f */ /* 0x010fe40003800114 */
[----:B------:R-:W-:Y:S02]  /*03a0*/  ISETP.NE.AND P1, PT, R14, RZ, PT ;  /* 0x000000ff0e00720c */ /* 0x000fe40003f25270 */
[----:B-----5:R-:W-:-:S04]  /*03b0*/  VIMNMX3 R10, R10, R21, R18, PT ;  /* 0x000000150a0a720f */ /* 0x020fc80003800112 */
[----:B------:R-:W-:-:S04]  /*03c0*/  VIMNMX3 R10, R10, R19, R16, PT ;  /* 0x000000130a0a720f */ /* 0x000fc80003800110 */
[----:B------:R-:W-:Y:S01]  /*03d0*/  VIMNMX3 R10, R10, R17, R12, PT ;  /* 0x000000110a0a720f */ /* 0x000fe2000380010c */
[----:B------:R-:W-:Y:S02]  /*03e0*/  VIADD R8, R8, 0x10 ;  /* 0x0000001008087836 */ /* 0x000fe40000000000 */
[----:B------:R-:W-:Y:S01]  /*03f0*/  VIADD R13, R13, 0x10 ;  /* 0x000000100d0d7836 */ /* 0x000fe20000000000 */
[----:B--2---:R-:W-:-:S04]  /*0400*/  VIMNMX3 R10, R10, R25, R22, PT ;  /* 0x000000190a0a720f */ /* 0x004fc80003800116 */
[----:B------:R-:W-:Y:S01]  /*0410*/  VIMNMX3 R0, R10, R0, R27, PT ;  /* 0x000000000a00720f */ /* 0x000fe2000380011b */
[----:B------:R-:W-:Y:S06]  /*0420*/  @P1 BRA `(.L_x_18) ;  /* 0xfffffffc00881947 */ /* 0x000fec000383ffff */
.L_x_17:
[----:B------:R-:W-:Y:S05]  /*0430*/  BSYNC.RECONVERGENT B1 ;  /* 0x0000000000017941 */ /* 0x000fea0003800200 */
.L_x_16:
[----:B------:R-:W-:Y:S05]  /*0440*/  @!P0 BRA `(.L_x_15) ;  /* 0x0000000000c88947 */ /* 0x000fea0003800000 */
[----:B------:R-:W-:Y:S01]  /*0450*/  ISETP.GE.U32.AND P0, PT, R24, 0x8, PT ;  /* 0x000000081800780c */ /* 0x000fe20003f06070 */
[----:B------:R-:W-:Y:S01]  /*0460*/  BSSY.RECONVERGENT B1, `(.L_x_19) ;  /* 0x0000014000017945 */ /* 0x000fe20003800200 */
[----:B------:R-:W-:-:S04]  /*0470*/  LOP3.LUT R16, R3, 0x7, RZ, 0xc0, !PT ;  /* 0x0000000703107812 */ /* 0x000fc800078ec0ff */
[----:B------:R-:W-:-:S07]  /*0480*/  ISETP.NE.AND P1, PT, R16, RZ, PT ;  /* 0x000000ff1000720c */ /* 0x000fce0003f25270 */
[----:B------:R-:W-:Y:S06]  /*0490*/  @!P0 BRA `(.L_x_20) ;  /* 0x0000000000408947 */ /* 0x000fec0003800000 */
[----:B------:R-:W0:Y:S01]  /*04a0*/  LDC.64 R4, c[0x0][0x380] ;  /* 0x0000e000ff047b82 */ /* 0x000e220000000a00 */
[----:B------:R-:W-:-:S04]  /*04b0*/  IMAD R7, R9, R2, R8 ;  /* 0x0000000209077224 */ /* 0x000fc800078e0208 */
[----:B0-----:R-:W-:-:S05]  /*04c0*/  IMAD.WIDE R4, R7, 0x4, R4 ;  /* 0x0000000407047825 */ /* 0x001fca00078e0204 */
[----:B------:R-:W2:Y:S04]  /*04d0*/  LDG.E R7, desc[UR4][R4.64] ;  /* 0x0000000404077981 */ /* 0x000ea8000c1e1900 */
[----:B------:R-:W2:Y:S04]  /*04e0*/  LDG.E R6, desc[UR4][R4.64+0x4] ;  /* 0x0000040404067981 */ /* 0x000ea8000c1e1900 */
[----:B------:R-:W3:Y:S04]  /*04f0*/  LDG.E R13, desc[UR4][R4.64+0x8] ;  /* 0x00000804040d7981 */ /* 0x000ee8000c1e1900 */
[----:B------:R-:W3:Y:S04]  /*0500*/  LDG.E R10, desc[UR4][R4.64+0xc] ;  /* 0x00000c04040a7981 */ /* 0x000ee8000c1e1900 */
[----:B------:R-:W4:Y:S04]  /*0510*/  LDG.E R15, desc[UR4][R4.64+0x10] ;  /* 0x00001004040f7981 */ /* 0x000f28000c1e1900 */
[----:B------:R-:W4:Y:S04]  /*0520*/  LDG.E R12, desc[UR4][R4.64+0x14] ;  /* 0x00001404040c7981 */ /* 0x000f28000c1e1900 */
[----:B------:R-:W5:Y:S04]  /*0530*/  LDG.E R17, desc[UR4][R4.64+0x18] ;  /* 0x0000180404117981 */ /* 0x000f68000c1e1900 */
[----:B------:R-:W5:Y:S01]  /*0540*/  LDG.E R14, desc[UR4][R4.64+0x1c] ;  /* 0x00001c04040e7981 */ /* 0x000f62000c1e1900 */
[----:B------:R-:W-:Y:S01]  /*0550*/  VIADD R8, R8, 0x8 ;  /* 0x0000000808087836 */ /* 0x000fe20000000000 */
[----:B--2---:R-:W-:-:S04]  /*0560*/  VIMNMX3 R6, R0, R7, R6, PT ;  /* 0x000000070006720f */ /* 0x004fc80003800106 */
[----:B---3--:R-:W-:-:S04]  /*0570*/  VIMNMX3 R6, R6, R13, R10, PT ;  /* 0x0000000d0606720f */ /* 0x008fc8000380010a */
[----:B----4-:R-:W-:-:S04]  /*0580*/  VIMNMX3 R6, R6, R15, R12, PT ;  /* 0x0000000f0606720f */ /* 0x010fc8000380010c */
[----:B-----5:R-:W-:-:S07]  /*0590*/  VIMNMX3 R0, R6, R17, R14, PT ;  /* 0x000000110600720f */ /* 0x020fce000380010e */
.L_x_20:
[----:B------:R-:W-:Y:S05]  /*05a0*/  BSYNC.RECONVERGENT B1 ;  /* 0x0000000000017941 */ /* 0x000fea0003800200 */
.L_x_19:
        /* <DEDUP_REMOVED lines=12> */
[----:B------:R-:W3:Y:S01]  /*0670*/  LDG.E R12, desc[UR4][R4.64+0xc] ;  /* 0x00000c04040c7981 */ /* 0x000ee2000c1e1900 */
[----:B------:R-:W-:Y:S01]  /*0680*/  VIADD R8, R8, 0x4 ;  /* 0x0000000408087836 */ /* 0x000fe20000000000 */
[----:B--2---:R-:W-:-:S04]  /*0690*/  VIMNMX3 R0, R0, R3, R6, PT ;  /* 0x000000030000720f */ /* 0x004fc80003800106 */
[----:B---3--:R-:W-:-:S07]  /*06a0*/  VIMNMX3 R0, R0, R7, R12, PT ;  /* 0x000000070000720f */ /* 0x008fce000380010c */
.L_x_22:
[----:B------:R-:W-:Y:S05]  /*06b0*/  BSYNC.RECONVERGENT B1 ;  /* 0x0000000000017941 */ /* 0x000fea0003800200 */
.L_x_21:
[----:B------:R-:W-:Y:S05]  /*06c0*/  @!P1 BRA `(.L_x_15) ;  /* 0x0000000000289947 */ /* 0x000fea0003800000 */
[----:B------:R-:W0:Y:S01]  /*06d0*/  LDC.64 R6, c[0x0][0x380] ;  /* 0x0000e000ff067b82 */ /* 0x000e220000000a00 */
[----:B------:R-:W-:Y:S02]  /*06e0*/  IMAD R3, R9, R2, R8 ;  /* 0x0000000209037224 */ /* 0x000fe400078e0208 */
[----:B------:R-:W-:-:S07]  /*06f0*/  IMAD.MOV R8, RZ, RZ, -R10 ;  /* 0x000000ffff087224 */ /* 0x000fce00078e0a0a */
.L_x_23:
[----:B0-----:R-:W-:-:S06]  /*0700*/  IMAD.WIDE R4, R3, 0x4, R6 ;  /* 0x0000000403047825 */ /* 0x001fcc00078e0206 */
[----:B------:R-:W2:Y:S01]  /*0710*/  LDG.E R5, desc[UR4][R4.64] ;  /* 0x0000000404057981 */ /* 0x000ea2000c1e1900 */
[----:B------:R-:W-:Y:S02]  /*0720*/  VIADD R8, R8, 0x1 ;  /* 0x0000000108087836 */ /* 0x000fe40000000000 */
[----:B------:R-:W-:-:S03]  /*0730*/  VIADD R3, R3, 0x1 ;  /* 0x0000000103037836 */ /* 0x000fc60000000000 */
[----:B------:R-:W-:Y:S02]  /*0740*/  ISETP.NE.AND P0, PT, R8, RZ, PT ;  /* 0x000000ff0800720c */ /* 0x000fe40003f05270 */
[----:B--2---:R-:W-:-:S11]  /*0750*/  VIMNMX R0, PT, PT, R5, R0, PT ;  /* 0x0000000005007248 */ /* 0x004fd60003fe0100 */
[----:B------:R-:W-:Y:S05]  /*0760*/  @P0 BRA `(.L_x_23) ;  /* 0xfffffffc00e40947 */ /* 0x000fea000383ffff */
.L_x_15:
[----:B------:R-:W-:Y:S05]  /*0770*/  BSYNC.RECONVERGENT B0 ;  /* 0x0000000000007941 */ /* 0x000fea0003800200 */
.L_x_14:
[----:B------:R-:W0:Y:S01]  /*0780*/  LDC.64 R4, c[0x0][0x388] ;  /* 0x0000e200ff047b82 */ /* 0x000e220000000a00 */
[----:B------:R-:W-:-:S04]  /*0790*/  IMAD R3, R9, R2, R11 ;  /* 0x0000000209037224 */ /* 0x000fc800078e020b */
[----:B0-----:R-:W-:-:S05]  /*07a0*/  IMAD.WIDE R2, R3, 0x4, R4 ;  /* 0x0000000403027825 */ /* 0x001fca00078e0204 */
[----:B------:R-:W-:Y:S01]  /*07b0*/  STG.E desc[UR4][R2.64], R0 ;  /* 0x0000000002007986 */ /* 0x000fe2000c101904 */
[----:B------:R-:W-:Y:S05]  /*07c0*/  EXIT ;  /* 0x000000000000794d */ /* 0x000fea0003800000 */
.L_x_24:
        /* <DEDUP_REMOVED lines=11> */
.L_x_51:


//--------------------- .text.ErosionStep2        --------------------------
	.section	.text.ErosionStep2,"ax",@progbits
	.align	128
        .global         ErosionStep2
        .type           ErosionStep2,@function
        .size           ErosionStep2,(.L_x_52 - ErosionStep2)
        .other          ErosionStep2,@"STO_CUDA_ENTRY STV_DEFAULT"
ErosionStep2:
.text.ErosionStep2:
        /* <DEDUP_REMOVED lines=15> */
[----:B------:R-:W-:Y:S01]  /*00f0*/  HFMA2 R28, -RZ, RZ, 0, 1.5199184417724609375e-05 ;  /* 0x000000ffff1c7431 */ /* 0x000fe200000001ff */
[----:B------:R-:W1:Y:S01]  /*0100*/  LDCU.64 UR4, c[0x0][0x358] ;  /* 0x00006b00ff0477ac */ /* 0x000e620008000a00 */
[C---:B0-----:R-:W-:Y:S02]  /*0110*/  IADD3 R2, PT, PT, R0.reuse, UR6, RZ ;  /* 0x0000000600027c10 */ /* 0x041fe4000fffe0ff */
[----:B------:R-:W-:Y:S02]  /*0120*/  VIADDMNMX R8, R0, -UR6, RZ, !PT ;  /* 0x8000000600087c46 */ /* 0x000fe4000f8001ff */
[----:B------:R-:W-:-:S04]  /*0130*/  VIADDMNMX R5, R5, 0xffffffff, R2, PT ;  /* 0xffffffff05057846 */ /* 0x000fc80003800102 */
[----:B------:R-:W-:-:S13]  /*0140*/  ISETP.GE.U32.AND P0, PT, R5, R8, PT ;  /* 0x000000080500720c */ /* 0x000fda0003f06070 */
[----:B-1----:R-:W-:Y:S05]  /*0150*/  @!P0 BRA `(.L_x_26) ;  /* 0x0000000400e08947 */ /* 0x002fea0003800000 */
[----:B------:R-:W-:Y:S01]  /*0160*/  IMAD.IADD R5, R5, 0x1, -R8 ;  /* 0x0000000105057824 */ /* 0x000fe200078e0a08 */
[----:B------:R-:W-:Y:S01]  /*0170*/  BSSY.RECONVERGENT B1, `(.L_x_27) ;  /* 0x0000039000017945 */ /* 0x000fe20003800200 */
[----:B------:R-:W-:-:S03]  /*0180*/  IMAD.MOV.U32 R28, RZ, RZ, 0xff ;  /* 0x000000ffff1c7424 */ /* 0x000fc600078e00ff */
[C---:B------:R-:W-:Y:S02]  /*0190*/  ISETP.GE.U32.AND P1, PT, R5.reuse, 0xf, PT ;  /* 0x0000000f0500780c */ /* 0x040fe40003f26070 */
[----:B------:R-:W-:-:S04]  /*01a0*/  IADD3 R6, PT, PT, R5, 0x1, RZ ;  /* 0x0000000105067810 */ /* 0x000fc80007ffe0ff */
[----:B------:R-:W-:-:S04]  /*01b0*/  LOP3.LUT R7, R6, 0xf, RZ, 0xc0, !PT ;  /* 0x0000000f06077812 */ /* 0x000fc800078ec0ff */
[----:B------:R-:W-:-:S03]  /*01c0*/  ISETP.NE.AND P0, PT, R7, RZ, PT ;  /* 0x000000ff0700720c */ /* 0x000fc60003f05270 */
[----:B------:R-:W-:Y:S10]  /*01d0*/  @!P1 BRA `(.L_x_28) ;  /* 0x0000000000c89947 */ /* 0x000ff40003800000 */
[----:B------:R-:W-:Y:S01]  /*01e0*/  LOP3.LUT R10, R6, 0xfffffff0, RZ, 0xc0, !PT ;  /* 0xfffffff0060a7812 */ /* 0x000fe200078ec0ff */
[----:B------:R-:W-:Y:S01]  /*01f0*/  IMAD R5, R8, R4, R3 ;  /* 0x0000000408057224 */ /* 0x000fe200078e0203 */
[----:B------:R-:W-:-:S03]  /*0200*/  MOV R28, 0xff ;  /* 0x000000ff001c7802 */ /* 0x000fc60000000f00 */
[----:B------:R-:W-:-:S07]  /*0210*/  IMAD.MOV R10, RZ, RZ, -R10 ;  /* 0x000000ffff0a7224 */ /* 0x000fce00078e0a0a */
.L_x_29:
[----:B------:R-:W0:Y:S02]  /*0220*/  LDC.64 R18, c[0x0][0x380] ;  /* 0x0000e000ff127b82 */ /* 0x000e240000000a00 */
[----:B0-----:R-:W-:-:S05]  /*0230*/  IMAD.WIDE R18, R5, 0x4, R18 ;  /* 0x0000000405127825 */ /* 0x001fca00078e0212 */
[----:B------:R0:W2:Y:S01]  /*0240*/  LDG.E R9, desc[UR4][R18.64] ;  /* 0x0000000412097981 */ /* 0x0000a2000c1e1900 */
[----:B------:R-:W-:-:S05]  /*0250*/  IMAD.WIDE R26, R4, 0x4, R18 ;  /* 0x00000004041a7825 */ /* 0x000fca00078e0212 */
[----:B------:R-:W2:Y:S01]  /*0260*/  LDG.E R2, desc[UR4][R26.64] ;  /* 0x000000041a027981 */ /* 0x000ea2000c1e1900 */
[----:B------:R-:W-:-:S04]  /*0270*/  IMAD.WIDE R12, R4, 0x4, R26 ;  /* 0x00000004040c7825 */ /* 0x000fc800078e021a */
[C---:B------:R-:W-:Y:S01]  /*0280*/  IMAD.WIDE R16, R4.reuse, 0x4, R12 ;  /* 0x0000000404107825 */ /* 0x040fe200078e020c */
[----:B------:R1:W3:Y:S03]  /*0290*/  LDG.E R27, desc[UR4][R12.64] ;  /* 0x000000040c1b7981 */ /* 0x0002e6000c1e1900 */
[C---:B------:R-:W-:Y:S01]  /*02a0*/  IMAD.WIDE R24, R4.reuse, 0x4, R16 ;  /* 0x0000000404187825 */ /* 0x040fe200078e0210 */
[----:B------:R4:W3:Y:S03]  /*02b0*/  LDG.E R26, desc[UR4][R16.64] ;  /* 0x00000004101a7981 */ /* 0x0008e6000c1e1900 */
[C---:B------:R-:W-:Y:S02]  /*02c0*/  IMAD.WIDE R22, R4.reuse, 0x4, R24 ;  /* 0x0000000404167825 */ /* 0x040fe400078e0218 */
[----:B------:R-:W5:Y:S02]  /*02d0*/  LDG.E R25, desc[UR4][R24.64] ;  /* 0x0000000418197981 */ /* 0x000f64000c1e1900 */
[----:B------:R-:W-:-:S04]  /*02e0*/  IMAD.WIDE R14, R4, 0x4, R22 ;  /* 0x00000004040e7825 */ /* 0x000fc800078e0216 */
[C---:B------:R-:W-:Y:S01]  /*02f0*/  IMAD.WIDE R20, R4.reuse, 0x4, R14 ;  /* 0x0000000404147825 */ /* 0x040fe200078e020e */
[----:B------:R-:W5:Y:S03]  /*0300*/  LDG.E R24, desc[UR4][R22.64] ;  /* 0x0000000416187981 */ /* 0x000f66000c1e1900 */
[C---:B0-----:R-:W-:Y:S01]  /*0310*/  IMAD.WIDE R18, R4.reuse, 0x4, R20 ;  /* 0x0000000404127825 */ /* 0x041fe200078e0214 */
[----:B------:R0:W5:Y:S03]  /*0320*/  LDG.E R23, desc[UR4][R14.64] ;  /* 0x000000040e177981 */ /* 0x000166000c1e1900 */
[C---:B-1----:R-:W-:Y:S01]  /*0330*/  IMAD.WIDE R12, R4.reuse, 0x4, R18 ;  /* 0x00000004040c7825 */ /* 0x042fe200078e0212 */
[----:B------:R1:W5:Y:S03]  /*0340*/  LDG.E R11, desc[UR4][R18.64] ;  /* 0x00000004120b7981 */ /* 0x000366000c1e1900 */
[C---:B----4-:R-:W-:Y:S01]  /*0350*/  IMAD.WIDE R16, R4.reuse, 0x4, R12 ;  /* 0x0000000404107825 */ /* 0x050fe200078e020c */
[----:B------:R4:W5:Y:S04]  /*0360*/  LDG.E R22, desc[UR4][R20.64] ;  /* 0x0000000414167981 */ /* 0x000968000c1e1900 */
[----:B------:R4:W5:Y:S01]  /*0370*/  LDG.E R29, desc[UR4][R12.64] ;  /* 0x000000040c1d7981 */ /* 0x000962000c1e1900 */
[----:B0-----:R-:W-:-:S03]  /*0380*/  IMAD.WIDE R14, R4, 0x4, R16 ;  /* 0x00000004040e7825 */ /* 0x001fc600078e0210 */
[----:B------:R-:W5:Y:S01]  /*0390*/  LDG.E R16, desc[UR4][R16.64] ;  /* 0x0000000410107981 */ /* 0x000f62000c1e1900 */
[----:B-1----:R-:W-:-:S04]  /*03a0*/  IMAD.WIDE R18, R4, 0x4, R14 ;  /* 0x0000000404127825 */ /* 0x002fc800078e020e */
[C---:B----4-:R-:W-:Y:S01]  /*03b0*/  IMAD.WIDE R20, R4.reuse, 0x4, R18 ;  /* 0x0000000404147825 */ /* 0x050fe200078e0212 */
[----:B------:R0:W4:Y:S04]  /*03c0*/  LDG.E R17, desc[UR4][R14.64] ;  /* 0x000000040e117981 */ /* 0x000128000c1e1900 */
[----:B------:R-:W4:Y:S01]  /*03d0*/  LDG.E R18, desc[UR4][R18.64] ;  /* 0x0000000412127981 */ /* 0x000f22000c1e1900 */
[----:B------:R-:W-:-:S03]  /*03e0*/  IMAD.WIDE R12, R4, 0x4, R20 ;  /* 0x00000004040c7825 */ /* 0x000fc600078e0214 */
[----:B------:R-:W4:Y:S01]  /*03f0*/  LDG.E R21, desc[UR4][R20.64] ;  /* 0x0000000414157981 */ /* 0x000f22000c1e1900 */
[----:B0-----:R-:W-:-:S03]  /*0400*/  IMAD.WIDE R14, R4, 0x4, R12 ;  /* 0x00000004040e7825 */ /* 0x001fc600078e020c */
[----:B------:R-:W4:Y:S04]  /*0410*/  LDG.E R19, desc[UR4][R12.64] ;  /* 0x000000040c137981 */ /* 0x000f28000c1e1900 */
[----:B------:R-:W4:Y:S01]  /*0420*/  LDG.E R14, desc[UR4][R14.64] ;  /* 0x000000040e0e7981 */ /* 0x000f22000c1e1900 */
[----:B------:R-:W-:-:S04]  /*0430*/  IADD3 R10, PT, PT, R10, 0x10, RZ ;  /* 0x000000100a0a7810 */ /* 0x000fc80007ffe0ff */
[----:B------:R-:W-:Y:S01]  /*0440*/  ISETP.NE.AND P1, PT, R10, RZ, PT ;  /* 0x000000ff0a00720c */ /* 0x000fe20003f25270 */
[----:B------:R-:W-:Y:S01]  /*0450*/  IMAD R5, R4, 0x10, R5 ;  /* 0x0000001004057824 */ /* 0x000fe200078e0205 */
[----:B------:R-:W-:Y:S02]  /*0460*/  IADD3 R8, PT, PT, R8, 0x10, RZ ;  /* 0x0000001008087810 */ /* 0x000fe40007ffe0ff */
[----:B--2---:R-:W-:-:S04]  /*0470*/  VIMNMX3 R2, R28, R9, R2, PT ;  /* 0x000000091c02720f */ /* 0x004fc80003800102 */
[----:B---3--:R-:W-:-:S04]  /*0480*/  VIMNMX3 R2, R2, R27, R26, PT ;  /* 0x0000001b0202720f */ /* 0x008fc8000380011a */
[----:B-----5:R-:W-:-:S04]  /*0490*/  VIMNMX3 R2, R2, R25, R24, PT ;  /* 0x000000190202720f */ /* 0x020fc80003800118 */
[----:B------:R-:W-:-:S04]  /*04a0*/  VIMNMX3 R2, R2, R23, R22, PT ;  /* 0x000000170202720f */ /* 0x000fc80003800116 */
[----:B------:R-:W-:-:S04]  /*04b0*/  VIMNMX3 R2, R2, R11, R29, PT ;  /* 0x0000000b0202720f */ /* 0x000fc8000380011d */
[----:B----4-:R-:W-:-:S04]  /*04c0*/  VIMNMX3 R2, R2, R16, R17, PT ;  /* 0x000000100202720f */ /* 0x010fc80003800111 */
[----:B------:R-:W-:-:S04]  /*04d0*/  VIMNMX3 R2, R2, R18, R21, PT ;  /* 0x000000120202720f */ /* 0x000fc80003800115 */
[----:B------:R-:W-:Y:S01]  /*04e0*/  VIMNMX3 R28, R2, R19, R14, PT ;  /* 0x00000013021c720f */ /* 0x000fe2000380010e */
[----:B------:R-:W-:Y:S06]  /*04f0*/  @P1 BRA `(.L_x_29) ;  /* 0xfffffffc00481947 */ /* 0x000fec000383ffff */
.L_x_28:
[----:B------:R-:W-:Y:S05]  /*0500*/  BSYNC.RECONVERGENT B1 ;  /* 0x0000000000017941 */ /* 0x000fea0003800200 */
.L_x_27:
        /* <DEDUP_REMOVED lines=8> */
[----:B0-----:R-:W-:-:S04]  /*0590*/  IMAD.WIDE R22, R5, 0x4, R22 ;  /* 0x0000000405167825 */ /* 0x001fc800078e0216 */
[C---:B------:R-:W-:Y:S02]  /*05a0*/  IMAD.WIDE R24, R4.reuse, 0x4, R22 ;  /* 0x0000000404187825 */ /* 0x040fe400078e0216 */
[----:B------:R-:W2:Y:S02]  /*05b0*/  LDG.E R23, desc[UR4][R22.64] ;  /* 0x0000000416177981 */ /* 0x000ea4000c1e1900 */
[C---:B------:R-:W-:Y:S02]  /*05c0*/  IMAD.WIDE R12, R4.reuse, 0x4, R24 ;  /* 0x00000004040c7825 */ /* 0x040fe400078e0218 */
[----:B------:R-:W2:Y:S02]  /*05d0*/  LDG.E R24, desc[UR4][R24.64] ;  /* 0x0000000418187981 */ /* 0x000ea4000c1e1900 */
[C---:B------:R-:W-:Y:S02]  /*05e0*/  IMAD.WIDE R16, R4.reuse, 0x4, R12 ;  /* 0x0000000404107825 */ /* 0x040fe400078e020c */
[----:B------:R-:W3:Y:S02]  /*05f0*/  LDG.E R13, desc[UR4][R12.64] ;  /* 0x000000040c0d7981 */ /* 0x000ee4000c1e1900 */
[----:B------:R-:W-:-:S02]  /*0600*/  IMAD.WIDE R14, R4, 0x4, R16 ;  /* 0x00000004040e7825 */ /* 0x000fc400078e0210 */
[----:B------:R-:W3:Y:S02]  /*0610*/  LDG.E R16, desc[UR4][R16.64] ;  /* 0x0000000410107981 */ /* 0x000ee4000c1e1900 */
[C---:B------:R-:W-:Y:S02]  /*0620*/  IMAD.WIDE R10, R4.reuse, 0x4, R14 ;  /* 0x00000004040a7825 */ /* 0x040fe400078e020e */
[----:B------:R-:W4:Y:S02]  /*0630*/  LDG.E R15, desc[UR4][R14.64] ;  /* 0x000000040e0f7981 */ /* 0x000f24000c1e1900 */
[C---:B------:R-:W-:Y:S02]  /*0640*/  IMAD.WIDE R18, R4.reuse, 0x4, R10 ;  /* 0x0000000404127825 */ /* 0x040fe400078e020a */
[----:B------:R-:W4:Y:S02]  /*0650*/  LDG.E R10, desc[UR4][R10.64] ;  /* 0x000000040a0a7981 */ /* 0x000f24000c1e1900 */
[----:B------:R-:W-:-:S02]  /*0660*/  IMAD.WIDE R20, R4, 0x4, R18 ;  /* 0x0000000404147825 */ /* 0x000fc400078e0212 */
[----:B------:R-:W5:Y:S04]  /*0670*/  LDG.E R19, desc[UR4][R18.64] ;  /* 0x0000000412137981 */ /* 0x000f68000c1e1900 */
[----:B------:R-:W5:Y:S01]  /*0680*/  LDG.E R20, desc[UR4][R20.64] ;  /* 0x0000000414147981 */ /* 0x000f62000c1e1900 */
[----:B------:R-:W-:Y:S02]  /*0690*/  IADD3 R8, PT, PT, R8, 0x8, RZ ;  /* 0x0000000808087810 */ /* 0x000fe40007ffe0ff */
[----:B--2---:R-:W-:-:S04]  /*06a0*/  VIMNMX3 R28, R28, R23, R24, PT ;  /* 0x000000171c1c720f */ /* 0x004fc80003800118 */
[----:B---3--:R-:W-:-:S04]  /*06b0*/  VIMNMX3 R28, R28, R13, R16, PT ;  /* 0x0000000d1c1c720f */ /* 0x008fc80003800110 */
[----:B----4-:R-:W-:-:S04]  /*06c0*/  VIMNMX3 R28, R28, R15, R10, PT ;  /* 0x0000000f1c1c720f */ /* 0x010fc8000380010a */
[----:B-----5:R-:W-:-:S07]  /*06d0*/  VIMNMX3 R28, R28, R19, R20, PT ;  /* 0x000000131c1c720f */ /* 0x020fce0003800114 */
.L_x_31:
[----:B------:R-:W-:Y:S05]  /*06e0*/  BSYNC.RECONVERGENT B1 ;  /* 0x0000000000017941 */ /* 0x000fea0003800200 */
.L_x_30:
        /* <DEDUP_REMOVED lines=13> */
[----:B------:R-:W-:Y:S02]  /*07c0*/  IMAD.WIDE R14, R4, 0x4, R12 ;  /* 0x00000004040e7825 */ /* 0x000fe400078e020c */
[----:B------:R-:W3:Y:S04]  /*07d0*/  LDG.E R13, desc[UR4][R12.64] ;  /* 0x000000040c0d7981 */ /* 0x000ee8000c1e1900 */
[----:B------:R-:W3:Y:S01]  /*07e0*/  LDG.E R14, desc[UR4][R14.64] ;  /* 0x000000040e0e7981 */ /* 0x000ee2000c1e1900 */
[----:B------:R-:W-:-:S02]  /*07f0*/  IADD3 R8, PT, PT, R8, 0x4, RZ ;  /* 0x0000000408087810 */ /* 0x000fc40007ffe0ff */
[----:B--2---:R-:W-:-:S04]  /*0800*/  VIMNMX3 R28, R28, R7, R10, PT ;  /* 0x000000071c1c720f */ /* 0x004fc8000380010a */
[----:B---3--:R-:W-:-:S07]  /*0810*/  VIMNMX3 R28, R28, R13, R14, PT ;  /* 0x0000000d1c1c720f */ /* 0x008fce000380010e */
.L_x_33:
[----:B------:R-:W-:Y:S05]  /*0820*/  BSYNC.RECONVERGENT B1 ;  /* 0x0000000000017941 */ /* 0x000fea0003800200 */
.L_x_32:
[----:B------:R-:W-:Y:S05]  /*0830*/  @!P1 BRA `(.L_x_26) ;  /* 0x0000000000289947 */ /* 0x000fea0003800000 */
[----:B------:R-:W0:Y:S01]  /*0840*/  LDC.64 R10, c[0x0][0x380] ;  /* 0x0000e000ff0a7b82 */ /* 0x000e220000000a00 */
[----:B------:R-:W-:Y:S02]  /*0850*/  IMAD R5, R8, R4, R3 ;  /* 0x0000000408057224 */ /* 0x000fe400078e0203 */
[----:B------:R-:W-:-:S07]  /*0860*/  IMAD.MOV R2, RZ, RZ, -R9 ;  /* 0x000000ffff027224 */ /* 0x000fce00078e0a09 */
.L_x_34:
[----:B0-----:R-:W-:-:S06]  /*0870*/  IMAD.WIDE R6, R5, 0x4, R10 ;  /* 0x0000000405067825 */ /* 0x001fcc00078e020a */
[----:B------:R-:W2:Y:S01]  /*0880*/  LDG.E R7, desc[UR4][R6.64] ;  /* 0x0000000406077981 */ /* 0x000ea2000c1e1900 */
[----:B------:R-:W-:Y:S02]  /*0890*/  IADD3 R2, PT, PT, R2, 0x1, RZ ;  /* 0x0000000102027810 */ /* 0x000fe40007ffe0ff */
[----:B------:R-:W-:Y:S02]  /*08a0*/  IADD3 R5, PT, PT, R5, R4, RZ ;  /* 0x0000000405057210 */ /* 0x000fe40007ffe0ff */
[----:B------:R-:W-:Y:S02]  /*08b0*/  ISETP.NE.AND P0, PT, R2, RZ, PT ;  /* 0x000000ff0200720c */ /* 0x000fe40003f05270 */
[----:B--2---:R-:W-:-:S11]  /*08c0*/  VIMNMX R28, PT, PT, R7, R28, PT ;  /* 0x0000001c071c7248 */ /* 0x004fd60003fe0100 */
[----:B------:R-:W-:Y:S05]  /*08d0*/  @P0 BRA `(.L_x_34) ;  /* 0xfffffffc00e40947 */ /* 0x000fea000383ffff */
.L_x_26:
[----:B------:R-:W-:Y:S05]  /*08e0*/  BSYNC.RECONVERGENT B0 ;  /* 0x0000000000007941 */ /* 0x000fea0003800200 */
.L_x_25:
[----:B------:R-:W0:Y:S01]  /*08f0*/  LDC.64 R6, c[0x0][0x388] ;  /* 0x0000e200ff067b82 */ /* 0x000e220000000a00 */
[----:B------:R-:W-:-:S04]  /*0900*/  IMAD R3, R0, R4, R3 ;  /* 0x0000000400037224 */ /* 0x000fc800078e0203 */
[----:B0-----:R-:W-:-:S05]  /*0910*/  IMAD.WIDE R2, R3, 0x4, R6 ;  /* 0x0000000403027825 */ /* 0x001fca00078e0206 */
[----:B------:R-:W-:Y:S01]  /*0920*/  STG.E desc[UR4][R2.64], R28 ;  /* 0x0000001c02007986 */ /* 0x000fe2000c101904 */
[----:B------:R-:W-:Y:S05]  /*0930*/  EXIT ;  /* 0x000000000000794d */ /* 0x000fea0003800000 */
.L_x_35:
        /* <DEDUP_REMOVED lines=12> */
.L_x_52:


//--------------------- .text.NaiveErosionKernel  --------------------------
	.section	.text.NaiveErosionKernel,"ax",@progbits
	.align	128
        .global         NaiveErosionKernel
        .type           NaiveErosionKernel,@function
        .size           NaiveErosionKernel,(.L_x_53 - NaiveErosionKernel)
        .other          NaiveErosionKernel,@"STO_CUDA_ENTRY STV_DEFAULT"
NaiveErosionKernel:
.text.NaiveErosionKernel:
        /* <DEDUP_REMOVED lines=18> */
[----:B------:R-:W-:Y:S01]  /*0120*/  VIADDMNMX R10, R0, -UR6, RZ, !PT ;  /* 0x80000006000a7c46 */ /* 0x000fe2000f8001ff */
[----:B------:R-:W-:-:S03]  /*0130*/  VIADD R3, R7, UR6 ;  /* 0x0000000607037c36 */ /* 0x000fc60008000000 */
[----:B------:R-:W-:Y:S02]  /*0140*/  VIADDMNMX R6, R9, 0xffffffff, R6, PT ;  /* 0xffffffff09067846 */ /* 0x000fe40003800106 */
[----:B------:R-:W-:Y:S02]  /*0150*/  VIADDMNMX R9, R7, -UR6, RZ, !PT ;  /* 0x8000000607097c46 */ /* 0x000fe4000f8001ff */
[----:B------:R-:W-:Y:S02]  /*0160*/  ISETP.GT.U32.AND P0, PT, R10, R6, PT ;  /* 0x000000060a00720c */ /* 0x000fe40003f04070 */
[----:B------:R-:W-:-:S11]  /*0170*/  VIADDMNMX R8, R8, 0xffffffff, R3, PT ;  /* 0xffffffff08087846 */ /* 0x000fd60003800103 */
[----:B-1----:R-:W-:Y:S05]  /*0180*/  @P0 BRA `(.L_x_37) ;  /* 0x0000000400c80947 */ /* 0x002fea0003800000 */
[----:B------:R-:W0:Y:S01]  /*0190*/  LDC.64 R2, c[0x0][0x380] ;  /* 0x0000e000ff027b82 */ /* 0x000e220000000a00 */
[----:B------:R-:W-:Y:S02]  /*01a0*/  IMAD.IADD R17, R8, 0x1, -R9 ;  /* 0x0000000108117824 */ /* 0x000fe400078e0a09 */
[----:B------:R-:W-:Y:S02]  /*01b0*/  IMAD.MOV.U32 R14, RZ, RZ, 0xff ;  /* 0x000000ffff0e7424 */ /* 0x000fe400078e00ff */
[----:B------:R-:W-:-:S05]  /*01c0*/  VIADD R11, R17, 0x1 ;  /* 0x00000001110b7836 */ /* 0x000fca0000000000 */
[C---:B------:R-:W-:Y:S02]  /*01d0*/  LOP3.LUT R18, R11.reuse, 0xf, RZ, 0xc0, !PT ;  /* 0x0000000f0b127812 */ /* 0x040fe400078ec0ff */
[C---:B------:R-:W-:Y:S02]  /*01e0*/  LOP3.LUT R19, R11.reuse, 0x7, RZ, 0xc0, !PT ;  /* 0x000000070b137812 */ /* 0x040fe400078ec0ff */
[C---:B------:R-:W-:Y:S01]  /*01f0*/  LOP3.LUT R12, R11.reuse, 0xfffffff0, RZ, 0xc0, !PT ;  /* 0xfffffff00b0c7812 */ /* 0x040fe200078ec0ff */
[----:B------:R-:W-:Y:S01]  /*0200*/  VIADD R4, R18, 0xffffffff ;  /* 0xffffffff12047836 */ /* 0x000fe20000000000 */
[----:B------:R-:W-:Y:S01]  /*0210*/  LOP3.LUT R11, R11, 0x3, RZ, 0xc0, !PT ;  /* 0x000000030b0b7812 */ /* 0x000fe200078ec0ff */
[----:B------:R-:W-:Y:S02]  /*0220*/  VIADD R5, R19, 0xffffffff ;  /* 0xffffffff13057836 */ /* 0x000fe40000000000 */
[----:B------:R-:W-:Y:S01]  /*0230*/  IMAD.MOV R12, RZ, RZ, -R12 ;  /* 0x000000ffff0c7224 */ /* 0x000fe200078e0a0c */
[----:B------:R-:W-:-:S02]  /*0240*/  ISETP.GE.U32.AND P0, PT, R4, 0x7, PT ;  /* 0x000000070400780c */ /* 0x000fc40003f06070 */
[----:B------:R-:W-:Y:S02]  /*0250*/  ISETP.GE.U32.AND P1, PT, R5, 0x3, PT ;  /* 0x000000030500780c */ /* 0x000fe40003f26070 */
[----:B0-----:R-:W-:-:S05]  /*0260*/  IADD3 R2, P2, PT, R2, 0x20, RZ ;  /* 0x0000002002027810 */ /* 0x001fca0007f5e0ff */
[----:B------:R-:W-:-:S08]  /*0270*/  IMAD.X R3, RZ, RZ, R3, P2 ;  /* 0x000000ffff037224 */ /* 0x000fd000010e0603 */
.L_x_47:
[----:B------:R-:W-:Y:S01]  /*0280*/  ISETP.GE.U32.AND P2, PT, R8, R9, PT ;  /* 0x000000090800720c */ /* 0x000fe20003f46070 */
[----:B------:R-:W-:-:S12]  /*0290*/  BSSY.RECONVERGENT B0, `(.L_x_38) ;  /* 0x000005e000007945 */ /* 0x000fd80003800200 */
[----:B------:R-:W-:Y:S05]  /*02a0*/  @!P2 BRA `(.L_x_39) ;  /* 0x000000040070a947 */ /* 0x000fea0003800000 */
[----:B------:R-:W-:Y:S01]  /*02b0*/  ISETP.GE.U32.AND P3, PT, R17, 0xf, PT ;  /* 0x0000000f1100780c */ /* 0x000fe20003f66070 */
[----:B------:R-:W-:Y:S01]  /*02c0*/  BSSY.RECONVERGENT B2, `(.L_x_40) ;  /* 0x0000026000027945 */ /* 0x000fe20003800200 */
[----:B------:R-:W-:Y:S01]  /*02d0*/  ISETP.NE.AND P2, PT, R18, RZ, PT ;  /* 0x000000ff1200720c */ /* 0x000fe20003f45270 */
[----:B------:R-:W-:-:S10]  /*02e0*/  IMAD.MOV.U32 R13, RZ, RZ, R9 ;  /* 0x000000ffff0d7224 */ /* 0x000fd400078e0009 */
[----:B------:R-:W-:Y:S05]  /*02f0*/  @!P3 BRA `(.L_x_41) ;  /* 0x000000000088b947 */ /* 0x000fea0003800000 */
[----:B------:R-:W0:Y:S01]  /*0300*/  LDCU UR6, c[0x0][0x390] ;  /* 0x00007200ff0677ac */ /* 0x000e220008000800 */
[----:B------:R-:W-:Y:S02]  /*0310*/  IMAD.MOV.U32 R16, RZ, RZ, R12 ;  /* 0x000000ffff107224 */ /* 0x000fe400078e000c */
[--C-:B------:R-:W-:Y:S02]  /*0320*/  IMAD.MOV.U32 R13, RZ, RZ, R9.reuse ;  /* 0x000000ffff0d7224 */ /* 0x100fe400078e0009 */
[----:B0-----:R-:W-:-:S07]  /*0330*/  IMAD R15, R10, UR6, R9 ;  /* 0x000000060a0f7c24 */ /* 0x001fce000f8e0209 */
.L_x_42:
        /* <DEDUP_REMOVED lines=9> */
[----:B--2---:R-:W-:-:S03]  /*03d0*/  VIMNMX3 R22, R14, R23, R22, PT ;  /* 0x000000170e16720f */ /* 0x004fc60003800116 */
[----:B------:R-:W2:Y:S04]  /*03e0*/  LDG.E R23, desc[UR4][R4.64+-0x8] ;  /* 0xfffff80404177981 */ /* 0x000ea8000c1e1900 */
[----:B------:R-:W2:Y:S01]  /*03f0*/  LDG.E R14, desc[UR4][R4.64+-0x4] ;  /* 0xfffffc04040e7981 */ /* 0x000ea2000c1e1900 */
[----:B---3--:R-:W-:-:S03]  /*0400*/  VIMNMX3 R24, R22, R25, R24, PT ;  /* 0x000000191618720f */ /* 0x008fc60003800118 */
[----:B------:R-:W3:Y:S04]  /*0410*/  LDG.E R25, desc[UR4][R4.64] ;  /* 0x0000000404197981 */ /* 0x000ee8000c1e1900 */
[----:B------:R-:W3:Y:S01]  /*0420*/  LDG.E R22, desc[UR4][R4.64+0x4] ;  /* 0x0000040404167981 */ /* 0x000ee2000c1e1900 */
[----:B----4-:R-:W-:-:S03]  /*0430*/  VIMNMX3 R24, R24, R20, R21, PT ;  /* 0x000000141818720f */ /* 0x010fc60003800115 */
[----:B------:R-:W4:Y:S04]  /*0440*/  LDG.E R21, desc[UR4][R4.64+0x8] ;  /* 0x0000080404157981 */ /* 0x000f28000c1e1900 */
[----:B------:R-:W4:Y:S01]  /*0450*/  LDG.E R20, desc[UR4][R4.64+0xc] ;  /* 0x00000c0404147981 */ /* 0x000f22000c1e1900 */
[----:B--2---:R-:W-:-:S03]  /*0460*/  VIMNMX3 R23, R24, R23, R14, PT ;  /* 0x000000171817720f */ /* 0x004fc6000380010e */
[----:B------:R-:W5:Y:S04]  /*0470*/  LDG.E R24, desc[UR4][R4.64+0x14] ;  /* 0x0000140404187981 */ /* 0x000f68000c1e1900 */
[----:B------:R-:W2:Y:S01]  /*0480*/  LDG.E R14, desc[UR4][R4.64+0x18] ;  /* 0x00001804040e7981 */ /* 0x000ea2000c1e1900 */
[----:B------:R-:W-:Y:S01]  /*0490*/  VIADD R16, R16, 0x10 ;  /* 0x0000001010107836 */ /* 0x000fe20000000000 */
[----:B---3--:R-:W-:-:S04]  /*04a0*/  VIMNMX3 R22, R23, R25, R22, PT ;  /* 0x000000191716720f */ /* 0x008fc80003800116 */
[----:B------:R-:W-:Y:S02]  /*04b0*/  ISETP.NE.AND P3, PT, R16, RZ, PT ;  /* 0x000000ff1000720c */ /* 0x000fe40003f65270 */
[----:B----4-:R-:W-:Y:S01]  /*04c0*/  VIMNMX3 R20, R22, R21, R20, PT ;  /* 0x000000151614720f */ /* 0x010fe20003800114 */
[----:B------:R-:W-:Y:S02]  /*04d0*/  VIADD R13, R13, 0x10 ;  /* 0x000000100d0d7836 */ /* 0x000fe40000000000 */
[----:B------:R-:W-:Y:S01]  /*04e0*/  VIADD R15, R15, 0x10 ;  /* 0x000000100f0f7836 */ /* 0x000fe20000000000 */
[----:B-----5:R-:W-:-:S04]  /*04f0*/  VIMNMX3 R27, R20, R27, R24, PT ;  /* 0x0000001b141b720f */ /* 0x020fc80003800118 */
[----:B--2---:R-:W-:-:S03]  /*0500*/  VIMNMX3 R14, R27, R14, R26, PT ;  /* 0x0000000e1b0e720f */ /* 0x004fc6000380011a */
[----:B------:R-:W-:Y:S05]  /*0510*/  @P3 BRA `(.L_x_42) ;  /* 0xfffffffc00883947 */ /* 0x000fea000383ffff */
.L_x_41:
[----:B------:R-:W-:Y:S05]  /*0520*/  BSYNC.RECONVERGENT B2 ;  /* 0x0000000000027941 */ /* 0x000fea0003800200 */
.L_x_40:
[----:B------:R-:W-:Y:S05]  /*0530*/  @!P2 BRA `(.L_x_39) ;  /* 0x0000000000cca947 */ /* 0x000fea0003800000 */
[----:B------:R-:W-:Y:S01]  /*0540*/  BSSY.RECONVERGENT B2, `(.L_x_43) ;  /* 0x0000014000027945 */ /* 0x000fe20003800200 */
[----:B------:R-:W-:-:S03]  /*0550*/  ISETP.NE.AND P2, PT, R19, RZ, PT ;  /* 0x000000ff1300720c */ /* 0x000fc60003f45270 */
[----:B------:R-:W-:Y:S10]  /*0560*/  @!P0 BRA `(.L_x_44) ;  /* 0x0000000000448947 */ /* 0x000ff40003800000 */
[----:B------:R-:W0:Y:S01]  /*0570*/  LDC.64 R4, c[0x0][0x380] ;  /* 0x0000e000ff047b82 */ /* 0x000e220000000a00 */
[----:B------:R-:W1:Y:S02]  /*0580*/  LDCU UR6, c[0x0][0x390] ;  /* 0x00007200ff0677ac */ /* 0x000e640008000800 */
[----:B-1----:R-:W-:-:S04]  /*0590*/  IMAD R15, R10, UR6, R13 ;  /* 0x000000060a0f7c24 */ /* 0x002fc8000f8e020d */
        /* <DEDUP_REMOVED lines=14> */
.L_x_44:
[----:B------:R-:W-:Y:S05]  /*0680*/  BSYNC.RECONVERGENT B2 ;  /* 0x0000000000027941 */ /* 0x000fea0003800200 */
.L_x_43:
        /* <DEDUP_REMOVED lines=15> */
.L_x_46:
[----:B------:R-:W-:Y:S05]  /*0780*/  BSYNC.RECONVERGENT B2 ;  /* 0x0000000000027941 */ /* 0x000fea0003800200 */
.L_x_45:
[----:B------:R-:W-:Y:S05]  /*0790*/  @!P2 BRA `(.L_x_39) ;  /* 0x000000000034a947 */ /* 0x000fea0003800000 */
[----:B------:R-:W0:Y:S01]  /*07a0*/  LDC.64 R4, c[0x0][0x380] ;  /* 0x0000e000ff047b82 */ /* 0x000e220000000a00 */
[----:B------:R-:W1:Y:S02]  /*07b0*/  LDCU UR6, c[0x0][0x390] ;  /* 0x00007200ff0677ac */ /* 0x000e640008000800 */
[----:B-1----:R-:W-:-:S04]  /*07c0*/  IMAD R13, R10, UR6, R13 ;  /* 0x000000060a0d7c24 */ /* 0x002fc8000f8e020d */
[----:B0-----:R-:W-:-:S05]  /*07d0*/  IMAD.WIDE R4, R13, 0x4, R4 ;  /* 0x000000040d047825 */ /* 0x001fca00078e0204 */
[----:B------:R-:W2:Y:S01]  /*07e0*/  LDG.E R13, desc[UR4][R4.64] ;  /* 0x00000004040d7981 */ /* 0x000ea2000c1e1900 */
[----:B------:R-:W-:Y:S02]  /*07f0*/  ISETP.NE.AND P2, PT, R11, 0x1, PT ;  /* 0x000000010b00780c */ /* 0x000fe40003f45270 */
[----:B--2---:R-:W-:-:S11]  /*0800*/  VIMNMX R14, PT, PT, R14, R13, PT ;  /* 0x0000000d0e0e7248 */ /* 0x004fd60003fe0100 */
[----:B------:R-:W-:Y:S05]  /*0810*/  @!P2 BRA `(.L_x_39) ;  /* 0x000000000014a947 */ /* 0x000fea0003800000 */
[----:B------:R-:W-:Y:S01]  /*0820*/  ISETP.NE.AND P2, PT, R11, 0x2, PT ;  /* 0x000000020b00780c */ /* 0x000fe20003f45270 */
[----:B------:R-:W2:-:S12]  /*0830*/  LDG.E R13, desc[UR4][R4.64+0x4] ;  /* 0x00000404040d7981 */ /* 0x000e98000c1e1900 */
[----:B------:R-:W3:Y:S01]  /*0840*/  @P2 LDG.E R15, desc[UR4][R4.64+0x8] ;  /* 0x00000804040f2981 */ /* 0x000ee2000c1e1900 */
[----:B--2---:R-:W-:-:S04]  /*0850*/  VIMNMX R14, PT, PT, R14, R13, PT ;  /* 0x0000000d0e0e7248 */ /* 0x004fc80003fe0100 */
[----:B---3--:R-:W-:-:S07]  /*0860*/  @P2 VIMNMX R14, PT, PT, R14, R15, PT ;  /* 0x0000000f0e0e2248 */ /* 0x008fce0003fe0100 */
.L_x_39:
[----:B------:R-:W-:Y:S05]  /*0870*/  BSYNC.RECONVERGENT B0 ;  /* 0x0000000000007941 */ /* 0x000fea0003800200 */
.L_x_38:
[C---:B------:R-:W-:Y:S01]  /*0880*/  ISETP.NE.AND P2, PT, R10.reuse, R6, PT ;  /* 0x000000060a00720c */ /* 0x040fe20003f45270 */
[----:B------:R-:W-:-:S12]  /*0890*/  VIADD R10, R10, 0x1 ;  /* 0x000000010a0a7836 */ /* 0x000fd80000000000 */
[----:B------:R-:W-:Y:S05]  /*08a0*/  @P2 BRA `(.L_x_47) ;  /* 0xfffffff800742947 */ /* 0x000fea000383ffff */
.L_x_37:
[----:B------:R-:W-:Y:S05]  /*08b0*/  BSYNC.RECONVERGENT B1 ;  /* 0x0000000000017941 */ /* 0x000fea0003800200 */
.L_x_36:
[----:B------:R-:W0:Y:S01]  /*08c0*/  LDC.64 R2, c[0x0][0x388] ;  /* 0x0000e200ff027b82 */ /* 0x000e220000000a00 */
[----:B------:R-:W1:Y:S02]  /*08d0*/  LDCU UR6, c[0x0][0x390] ;  /* 0x00007200ff0677ac */ /* 0x000e640008000800 */
[----:B-1----:R-:W-:-:S04]  /*08e0*/  IMAD R7, R0, UR6, R7 ;  /* 0x0000000600077c24 */ /* 0x002fc8000f8e0207 */
[----:B0-----:R-:W-:-:S05]  /*08f0*/  IMAD.WIDE R2, R7, 0x4, R2 ;  /* 0x0000000407027825 */ /* 0x001fca00078e0202 */
[----:B------:R-:W-:Y:S01]  /*0900*/  STG.E desc[UR4][R2.64], R14 ;  /* 0x0000000e02007986 */ /* 0x000fe2000c101904 */
[----:B------:R-:W-:Y:S05]  /*0910*/  EXIT ;  /* 0x000000000000794d */ /* 0x000fea0003800000 */
.L_x_48:
        /* <DEDUP_REMOVED lines=14> */
.L_x_53:


//--------------------- .nv.shared.ErosionSharedStep1 --------------------------
	.section	.nv.shared.ErosionSharedStep1,"aw",@nobits
	.sectionflags	@""
	.align	4
.nv.shared.ErosionSharedStep1:
	.zero		1152


//--------------------- .nv.shared.reserved.0     --------------------------
	.section	.nv.shared.reserved.0,"aw",@nobits
	.weak		__nv_reservedSMEM_offset_0_alias
	.size		__nv_reservedSMEM_offset_0_alias, 0, 64
	.other		__nv_reservedSMEM_offset_0_alias,@"STO_CUDA_RESERVED_SHARED STV_DEFAULT"
__nv_reservedSMEM_offset_0_alias:
	.zero		0
	.zero		64


//--------------------- .nv.shared.ErosionSharedStep2 --------------------------
	.section	.nv.shared.ErosionSharedStep2,"aw",@nobits
	.sectionflags	@""
	.align	4
.nv.shared.ErosionSharedStep2:
	.zero		1152


//--------------------- .nv.constant0.ErosionSharedStep1 --------------------------
	.section	.nv.constant0.ErosionSharedStep1,"a",@progbits
	.sectionflags	@""
	.align	4
.nv.constant0.ErosionSharedStep1:
	.zero		932


//--------------------- .nv.constant0.ErosionSharedStep2 --------------------------
	.section	.nv.constant0.ErosionSharedStep2,"a",@progbits
	.sectionflags	@""
	.align	4
.nv.constant0.ErosionSharedStep2:
	.zero		932


//--------------------- .nv.constant0.ErosionStep1 --------------------------
	.section	.nv.constant0.ErosionStep1,"a",@progbits
	.sectionflags	@""
	.align	4
.nv.constant0.ErosionStep1:
	.zero		924


//--------------------- .nv.constant0.ErosionStep2 --------------------------
	.section	.nv.constant0.ErosionStep2,"a",@progbits
	.sectionflags	@""
	.align	4
.nv.constant0.ErosionStep2:
	.zero		924


//--------------------- .nv.constant0.NaiveErosionKernel --------------------------
	.section	.nv.constant0.NaiveErosionKernel,"a",@progbits
	.sectionflags	@""
	.align	4
.nv.constant0.NaiveErosionKernel:
	.zero		924


//--------------------- SYMBOLS --------------------------

	.type		.nv.reservedSmem.offset0,@object
	.size		.nv.reservedSmem.offset0,0x4
	.type		.nv.reservedSmem.cap,@object
	.size		.nv.reservedSmem.cap,0x4
